// auto-generated by cutlass_sweep.gemm — config: {"arch": "sm_100", "cluster_m": 2, "cluster_n": 1, "dtype": "bf16", "stages": 3, "tile_k": 128, "tile_m": 256, "tile_n": 128}
#include "cutlass/cutlass.h"
#include "cutlass/gemm/collective/collective_builder.hpp"
#include "cutlass/gemm/device/gemm_universal_adapter.h"
#include "cutlass/gemm/kernel/gemm_universal.hpp"
#include "cutlass/epilogue/collective/collective_builder.hpp"

using ElemA = cutlass::bfloat16_t;
using ElemB = cutlass::bfloat16_t;
using ElemCD = cutlass::bfloat16_t;
using Acc  = float;
using TileShape    = cute::Shape<cute::_256, cute::_128, cute::_128>;
using ClusterShape = cute::Shape<cute::_2, cute::_1, cute::_1>;

using CollectiveEpilogue = typename cutlass::epilogue::collective::CollectiveBuilder<
    cutlass::arch::Sm100, cutlass::arch::OpClassTensorOp,
    TileShape, ClusterShape,
    cutlass::epilogue::collective::EpilogueTileAuto,
    Acc, Acc,
    ElemCD, cutlass::layout::RowMajor, 128 / cutlass::sizeof_bits<ElemCD>::value,
    ElemCD, cutlass::layout::RowMajor, 128 / cutlass::sizeof_bits<ElemCD>::value,
    cutlass::epilogue::collective::EpilogueScheduleAuto
  >::CollectiveOp;

using CollectiveMainloop = typename cutlass::gemm::collective::CollectiveBuilder<
    cutlass::arch::Sm100, cutlass::arch::OpClassTensorOp,
    ElemA, cutlass::layout::RowMajor, 128 / cutlass::sizeof_bits<ElemA>::value,
    ElemB, cutlass::layout::ColumnMajor, 128 / cutlass::sizeof_bits<ElemB>::value,
    Acc,
    TileShape, ClusterShape,
    cutlass::gemm::collective::StageCount<3>,
    cutlass::gemm::collective::KernelScheduleAuto
  >::CollectiveOp;

using GemmKernel = cutlass::gemm::kernel::GemmUniversal<
    cute::Shape<int,int,int,int>,
    CollectiveMainloop,
    CollectiveEpilogue
>;
using Gemm = cutlass::gemm::device::GemmUniversalAdapter<GemmKernel>;

// Force the device kernel symbol into the cubin without needing a host main.
auto* _anchor = &cutlass::device_kernel<GemmKernel>;


// ===== COMPILED SASS (sm_100a) =====

	.target	sm_100a

	.elftype	@"ET_EXEC"


//--------------------- .note.nv.tkinfo           --------------------------
	.section	.note.nv.tkinfo,"",@"SHT_NOTE"
	.sectionflags	@"SHF_NOTE_NV_TKINFO"
	.tkinfo
        /*0018*/ 	.word	0x00000002
        /*0030*/ 	.string	""
        /*0030*/ 	.string	"ptxas"
        /*0030*/ 	.string	"Cuda compilation tools, release 13.0, V13.0.88"
        /*0030*/ 	.string	"Build cuda_13.0.r13.0/compiler.36424714_0"
        /*0030*/ 	.string	"-arch sm_100a -m 64 "



//--------------------- .note.nv.cuinfo           --------------------------
	.section	.note.nv.cuinfo,"",@"SHT_NOTE"
	.sectionflags	@"SHF_NOTE_NV_CUINFO"
        /*0018*/ 	.short	0x0002
        /*001a*/ 	.short	0x0064
        /*001c*/ 	.short	0x0082
	.zero		2


//--------------------- .nv.info                  --------------------------
	.section	.nv.info,"",@"SHT_CUDA_INFO"
	.align	4


	//----- nvinfo : EIATTR_REGCOUNT
	.align		4
        /*0000*/ 	.byte	0x04, 0x2f
        /*0002*/ 	.short	(.L_19 - .L_18)
	.align		4
.L_18:
        /*0004*/ 	.word	index@(_ZN7cutlass13device_kernelINS_4gemm6kernel13GemmUniversalIN4cute5tupleIJiiiiEEENS1_10collective13CollectiveMmaINS1_35MainloopSm100TmaUmmaWarpSpecializedILi3ELi2ELi4ENS5_IJNS4_1CILi2EEENSA_ILi1EEESC_EEEEENS5_IJNSA_ILi256EEENSA_ILi128EEESG_EEENS_10bfloat16_tENS5_IJlSC_lEEESI_SJ_NS4_8TiledMMAINS4_8MMA_AtomIJNS4_26SM100_MMA_F16BF16_2x1SM_SSISI_SI_fLi256ELi128ELNS4_4UMMA5MajorE0ELSO_0ELNSN_7ScaleInE0ELSP_0EEEEEENS4_6LayoutINS5_IJSC_SC_SC_EEENS5_IJNSA_ILi0EEESU_SU_EEEEENS5_IJNS4_10UnderscoreESX_SX_EEEEENS4_18SM100_TMA_2SM_LOADENS4_14ComposedLayoutINS4_7SwizzleILi3ELi4ELi3EEENS4_18smem_ptr_flag_bitsILi16EEENSS_INS5_IJNSA_ILi8EEENSA_ILi64EEEEEENS5_IJS17_SC_EEEEEEEvNS4_8identityES10_S1B_vS1C_EENS_8epilogue10collective18CollectiveEpilogueINS1E_23Sm100TmaWarpSpecializedILi4ELi2ELi32ELb1ELb0EEEJNS5_IJSG_SG_SG_EEENS5_IJNSS_ISG_SC_EENSS_INSA_ILi32EEESC_EEEEESI_SJ_SI_SJ_NS1E_6fusion15FusionCallbacksIS1I_NS1O_17LinearCombinationISI_fSI_fLNS_15FloatRoundStyleE2EEES1J_S1N_JEEENS4_5SM1004TMEM4LOAD26SM100_TMEM_LOAD_32dp32b32xENS4_13SM90_TMA_LOADENS11_INS12_ILi2ELi4ELi3EEES15_NSS_INS5_IJS16_S1L_EEENS5_IJS1L_SC_EEEEEEENS4_39AutoVectorizingCopyWithAssumedAlignmentILi128EEENS4_14SM90_TMA_STOREES23_S25_S25_EEEvvEEEEvNT_6ParamsE)
        /*0008*/ 	.word	0x00000073


	//----- nvinfo : EIATTR_FRAME_SIZE
	.align		4
.L_19:
        /*000c*/ 	.byte	0x04, 0x11
        /*000e*/ 	.short	(.L_21 - .L_20)
	.align		4
.L_20:
        /*0010*/ 	.word	index@($__internal_2_$__cuda_sm10x_tcgen05_guardrail_trap_unallocated_columns_being_dealloced)
        /*0014*/ 	.word	0x00000000


	//----- nvinfo : EIATTR_FRAME_SIZE
	.align		4
.L_21:
        /*0018*/ 	.byte	0x04, 0x11
        /*001a*/ 	.short	(.L_23 - .L_22)
	.align		4
.L_22:
        /*001c*/ 	.word	index@($__internal_1_$__cuda_sm10x_tcgen05_guardrail_trap_phase_invalid_during_alloc)
        /*0020*/ 	.word	0x00000000


	//----- nvinfo : EIATTR_FRAME_SIZE
	.align		4
.L_23:
        /*0024*/ 	.byte	0x04, 0x11
        /*0026*/ 	.short	(.L_25 - .L_24)
	.align		4
.L_24:
        /*0028*/ 	.word	index@($__internal_0_$__cuda_sm10x_tcgen05_guardrail_trap_col_being_dealloced_not_returned_by_alloc)
        /*002c*/ 	.word	0x00000000


	//----- nvinfo : EIATTR_FRAME_SIZE
	.align		4
.L_25:
        /*0030*/ 	.byte	0x04, 0x11
        /*0032*/ 	.short	(.L_27 - .L_26)
	.align		4
.L_26:
        /*0034*/ 	.word	index@(_ZN7cutlass13device_kernelINS_4gemm6kernel13GemmUniversalIN4cute5tupleIJiiiiEEENS1_10collective13CollectiveMmaINS1_35MainloopSm100TmaUmmaWarpSpecializedILi3ELi2ELi4ENS5_IJNS4_1CILi2EEENSA_ILi1EEESC_EEEEENS5_IJNSA_ILi256EEENSA_ILi128EEESG_EEENS_10bfloat16_tENS5_IJlSC_lEEESI_SJ_NS4_8TiledMMAINS4_8MMA_AtomIJNS4_26SM100_MMA_F16BF16_2x1SM_SSISI_SI_fLi256ELi128ELNS4_4UMMA5MajorE0ELSO_0ELNSN_7ScaleInE0ELSP_0EEEEEENS4_6LayoutINS5_IJSC_SC_SC_EEENS5_IJNSA_ILi0EEESU_SU_EEEEENS5_IJNS4_10UnderscoreESX_SX_EEEEENS4_18SM100_TMA_2SM_LOADENS4_14ComposedLayoutINS4_7SwizzleILi3ELi4ELi3EEENS4_18smem_ptr_flag_bitsILi16EEENSS_INS5_IJNSA_ILi8EEENSA_ILi64EEEEEENS5_IJS17_SC_EEEEEEEvNS4_8identityES10_S1B_vS1C_EENS_8epilogue10collective18CollectiveEpilogueINS1E_23Sm100TmaWarpSpecializedILi4ELi2ELi32ELb1ELb0EEEJNS5_IJSG_SG_SG_EEENS5_IJNSS_ISG_SC_EENSS_INSA_ILi32EEESC_EEEEESI_SJ_SI_SJ_NS1E_6fusion15FusionCallbacksIS1I_NS1O_17LinearCombinationISI_fSI_fLNS_15FloatRoundStyleE2EEES1J_S1N_JEEENS4_5SM1004TMEM4LOAD26SM100_TMEM_LOAD_32dp32b32xENS4_13SM90_TMA_LOADENS11_INS12_ILi2ELi4ELi3EEES15_NSS_INS5_IJS16_S1L_EEENS5_IJS1L_SC_EEEEEEENS4_39AutoVectorizingCopyWithAssumedAlignmentILi128EEENS4_14SM90_TMA_STOREES23_S25_S25_EEEvvEEEEvNT_6ParamsE)
        /*0038*/ 	.word	0x00000000


	//----- nvinfo : EIATTR_MIN_STACK_SIZE
	.align		4
.L_27:
        /*003c*/ 	.byte	0x04, 0x12
        /*003e*/ 	.short	(.L_29 - .L_28)
	.align		4
.L_28:
        /*0040*/ 	.word	index@(_ZN7cutlass13device_kernelINS_4gemm6kernel13GemmUniversalIN4cute5tupleIJiiiiEEENS1_10collective13CollectiveMmaINS1_35MainloopSm100TmaUmmaWarpSpecializedILi3ELi2ELi4ENS5_IJNS4_1CILi2EEENSA_ILi1EEESC_EEEEENS5_IJNSA_ILi256EEENSA_ILi128EEESG_EEENS_10bfloat16_tENS5_IJlSC_lEEESI_SJ_NS4_8TiledMMAINS4_8MMA_AtomIJNS4_26SM100_MMA_F16BF16_2x1SM_SSISI_SI_fLi256ELi128ELNS4_4UMMA5MajorE0ELSO_0ELNSN_7ScaleInE0ELSP_0EEEEEENS4_6LayoutINS5_IJSC_SC_SC_EEENS5_IJNSA_ILi0EEESU_SU_EEEEENS5_IJNS4_10UnderscoreESX_SX_EEEEENS4_18SM100_TMA_2SM_LOADENS4_14ComposedLayoutINS4_7SwizzleILi3ELi4ELi3EEENS4_18smem_ptr_flag_bitsILi16EEENSS_INS5_IJNSA_ILi8EEENSA_ILi64EEEEEENS5_IJS17_SC_EEEEEEEvNS4_8identityES10_S1B_vS1C_EENS_8epilogue10collective18CollectiveEpilogueINS1E_23Sm100TmaWarpSpecializedILi4ELi2ELi32ELb1ELb0EEEJNS5_IJSG_SG_SG_EEENS5_IJNSS_ISG_SC_EENSS_INSA_ILi32EEESC_EEEEESI_SJ_SI_SJ_NS1E_6fusion15FusionCallbacksIS1I_NS1O_17LinearCombinationISI_fSI_fLNS_15FloatRoundStyleE2EEES1J_S1N_JEEENS4_5SM1004TMEM4LOAD26SM100_TMEM_LOAD_32dp32b32xENS4_13SM90_TMA_LOADENS11_INS12_ILi2ELi4ELi3EEES15_NSS_INS5_IJS16_S1L_EEENS5_IJS1L_SC_EEEEEEENS4_39AutoVectorizingCopyWithAssumedAlignmentILi128EEENS4_14SM90_TMA_STOREES23_S25_S25_EEEvvEEEEvNT_6ParamsE)
        /*0044*/ 	.word	0x00000000
.L_29:


//--------------------- .nv.compat                --------------------------
	.section	.nv.compat,"",@"SHT_CUDA_COMPAT_INFO"
	.align	4
        /*0000*/ 	.byte	0x02, 0x09, 0x01, 0x00, 0x02, 0x02, 0x02, 0x00, 0x02, 0x05, 0x05, 0x00, 0x03, 0x07, 0x01, 0x01
        /*0010*/ 	.byte	0x02, 0x03, 0x01, 0x00, 0x02, 0x06, 0x01, 0x00, 0x04, 0x0b, 0x08, 0x00, 0x09, 0x00, 0x00, 0x00
        /*0020*/ 	.byte	0x00, 0x00, 0x00, 0x00


//--------------------- .nv.info._ZN7cutlass13device_kernelINS_4gemm6kernel13GemmUniversalIN4cute5tupleIJiiiiEEENS1_10collective13CollectiveMmaINS1_35MainloopSm100TmaUmmaWarpSpecializedILi3ELi2ELi4ENS5_IJNS4_1CILi2EEENSA_ILi1EEESC_EEEEENS5_IJNSA_ILi256EEENSA_ILi128EEESG_EEENS_10bfloat16_tENS5_IJlSC_lEEESI_SJ_NS4_8TiledMMAINS4_8MMA_AtomIJNS4_26SM100_MMA_F16BF16_2x1SM_SSISI_SI_fLi256ELi128ELNS4_4UMMA5MajorE0ELSO_0ELNSN_7ScaleInE0ELSP_0EEEEEENS4_6LayoutINS5_IJSC_SC_SC_EEENS5_IJNSA_ILi0EEESU_SU_EEEEENS5_IJNS4_10UnderscoreESX_SX_EEEEENS4_18SM100_TMA_2SM_LOADENS4_14ComposedLayoutINS4_7SwizzleILi3ELi4ELi3EEENS4_18smem_ptr_flag_bitsILi16EEENSS_INS5_IJNSA_ILi8EEENSA_ILi64EEEEEENS5_IJS17_SC_EEEEEEEvNS4_8identityES10_S1B_vS1C_EENS_8epilogue10collective18CollectiveEpilogueINS1E_23Sm100TmaWarpSpecializedILi4ELi2ELi32ELb1ELb0EEEJNS5_IJSG_SG_SG_EEENS5_IJNSS_ISG_SC_EENSS_INSA_ILi32EEESC_EEEEESI_SJ_SI_SJ_NS1E_6fusion15FusionCallbacksIS1I_NS1O_17LinearCombinationISI_fSI_fLNS_15FloatRoundStyleE2EEES1J_S1N_JEEENS4_5SM1004TMEM4LOAD26SM100_TMEM_LOAD_32dp32b32xENS4_13SM90_TMA_LOADENS11_INS12_ILi2ELi4ELi3EEES15_NSS_INS5_IJS16_S1L_EEENS5_IJS1L_SC_EEEEEEENS4_39AutoVectorizingCopyWithAssumedAlignmentILi128EEENS4_14SM90_TMA_STOREES23_S25_S25_EEEvvEEEEvNT_6ParamsE --------------------------
	.section	.nv.info._ZN7cutlass13device_kernelINS_4gemm6kernel13GemmUniversalIN4cute5tupleIJiiiiEEENS1_10collective13CollectiveMmaINS1_35MainloopSm100TmaUmmaWarpSpecializedILi3ELi2ELi4ENS5_IJNS4_1CILi2EEENSA_ILi1EEESC_EEEEENS5_IJNSA_ILi256EEENSA_ILi128EEESG_EEENS_10bfloat16_tENS5_IJlSC_lEEESI_SJ_NS4_8TiledMMAINS4_8MMA_AtomIJNS4_26SM100_MMA_F16BF16_2x1SM_SSISI_SI_fLi256ELi128ELNS4_4UMMA5MajorE0ELSO_0ELNSN_7ScaleInE0ELSP_0EEEEEENS4_6LayoutINS5_IJSC_SC_SC_EEENS5_IJNSA_ILi0EEESU_SU_EEEEENS5_IJNS4_10UnderscoreESX_SX_EEEEENS4_18SM100_TMA_2SM_LOADENS4_14ComposedLayoutINS4_7SwizzleILi3ELi4ELi3EEENS4_18smem_ptr_flag_bitsILi16EEENSS_INS5_IJNSA_ILi8EEENSA_ILi64EEEEEENS5_IJS17_SC_EEEEEEEvNS4_8identityES10_S1B_vS1C_EENS_8epilogue10collective18CollectiveEpilogueINS1E_23Sm100TmaWarpSpecializedILi4ELi2ELi32ELb1ELb0EEEJNS5_IJSG_SG_SG_EEENS5_IJNSS_ISG_SC_EENSS_INSA_ILi32EEESC_EEEEESI_SJ_SI_SJ_NS1E_6fusion15FusionCallbacksIS1I_NS1O_17LinearCombinationISI_fSI_fLNS_15FloatRoundStyleE2EEES1J_S1N_JEEENS4_5SM1004TMEM4LOAD26SM100_TMEM_LOAD_32dp32b32xENS4_13SM90_TMA_LOADENS11_INS12_ILi2ELi4ELi3EEES15_NSS_INS5_IJS16_S1L_EEENS5_IJS1L_SC_EEEEEEENS4_39AutoVectorizingCopyWithAssumedAlignmentILi128EEENS4_14SM90_TMA_STOREES23_S25_S25_EEEvvEEEEvNT_6ParamsE,"",@"SHT_CUDA_INFO"
	.sectionflags	@""
	.align	4


	//----- nvinfo : EIATTR_CUDA_API_VERSION
	.align		4
        /*0000*/ 	.byte	0x04, 0x37
        /*0002*/ 	.short	(.L_31 - .L_30)
.L_30:
        /*0004*/ 	.word	0x00000082


	//----- nvinfo : EIATTR_KPARAM_INFO
	.align		4
.L_31:
        /*0008*/ 	.byte	0x04, 0x17
        /*000a*/ 	.short	(.L_33 - .L_32)
.L_32:
        /*000c*/ 	.word	0x00000000
        /*0010*/ 	.short	0x0000
        /*0012*/ 	.short	0x0000
        /*0014*/ 	.byte	0x00, 0xf0, 0x01, 0x20


	//----- nvinfo : EIATTR_AT_ENTRY_FRAGMENTS
	.align		4
.L_33:
        /*0018*/ 	.byte	0x04, 0x4f
        /*001a*/ 	.short	(.L_35 - .L_34)


	//   ....[0]....
.L_34:
        /*001c*/ 	.word	0x00000007


	//----- nvinfo : EIATTR_RESERVED_SMEM_USED
	.align		4
.L_35:
        /*0020*/ 	.byte	0x01, 0x41
	.zero		2


	//----- nvinfo : EIATTR_SPARSE_MMA_MASK
	.align		4
        /*0024*/ 	.byte	0x03, 0x50
        /*0026*/ 	.short	0x0000


	//----- nvinfo : EIATTR_TCGEN05_2CTA_USED
	.align		4
        /*0028*/ 	.byte	0x01, 0x52
	.zero		2


	//----- nvinfo : EIATTR_MAXREG_COUNT
	.align		4
        /*002c*/ 	.byte	0x03, 0x1b
        /*002e*/ 	.short	0x00ff


	//----- nvinfo : EIATTR_NUM_BARRIERS
	.align		4
        /*0030*/ 	.byte	0x02, 0x4c
        /*0032*/ 	.byte	0x07
	.zero		1


	//----- nvinfo : EIATTR_EXTERNS
	.align		4
        /*0034*/ 	.byte	0x04, 0x0f
        /*0036*/ 	.short	(.L_37 - .L_36)


	//   ....[0]....
	.align		4
.L_36:
        /*0038*/ 	.word	index@(__assertfail)


	//----- nvinfo : EIATTR_MERCURY_ISA_VERSION
	.align		4
.L_37:
        /*003c*/ 	.byte	0x03, 0x5f
        /*003e*/ 	.short	0x0101


	//----- nvinfo : EIATTR_INT_WARP_WIDE_INSTR_OFFSETS
	.align		4
        /*0040*/ 	.byte	0x04, 0x31
        /*0042*/ 	.short	(.L_39 - .L_38)


	//   ....[0]....
.L_38:
        /*0044*/ 	.word	0x00000cf0


	//   ....[1]....
        /*0048*/ 	.word	0x00000d90


	//   ....[2]....
        /*004c*/ 	.word	0x00002250


	//   ....[3]....
        /*0050*/ 	.word	0x00004250


	//   ....[4]....
        /*0054*/ 	.word	0x00004280


	//   ....[5]....
        /*0058*/ 	.word	0x000042d0


	//   ....[6]....
        /*005c*/ 	.word	0x00004bf0


	//   ....[7]....
        /*0060*/ 	.word	0x00004c50


	//   ....[8]....
        /*0064*/ 	.word	0x00004d30


	//   ....[9]....
        /*0068*/ 	.word	0x00004da0


	//   ....[10]....
        /*006c*/ 	.word	0x00004eb0


	//   ....[11]....
        /*0070*/ 	.word	0x00004f40


	//   ....[12]....
        /*0074*/ 	.word	0x00005110


	//   ....[13]....
        /*0078*/ 	.word	0x00005270


	//----- nvinfo : EIATTR_COOP_GROUP_MASK_REGIDS
	.align		4
.L_39:
        /*007c*/ 	.byte	0x04, 0x29
        /*007e*/ 	.short	(.L_41 - .L_40)


	//   ....[0]....
.L_40:
        /*0080*/ 	.word	0xffffffff


	//   ....[1]....
        /*0084*/ 	.word	0xffffffff


	//   ....[2]....
        /*0088*/ 	.word	0xffffffff


	//   ....[3]....
        /*008c*/ 	.word	0xffffffff


	//   ....[4]....
        /*0090*/ 	.word	0xffffffff


	//   ....[5]....
        /*0094*/ 	.word	0xffffffff


	//   ....[6]....
        /*0098*/ 	.word	0xffffffff


	//   ....[7]....
        /*009c*/ 	.word	0xffffffff


	//   ....[8]....
        /*00a0*/ 	.word	0xffffffff


	//   ....[9]....
        /*00a4*/ 	.word	0xffffffff


	//   ....[10]....
        /*00a8*/ 	.word	0xffffffff


	//   ....[11]....
        /*00ac*/ 	.word	0xffffffff


	//   ....[12]....
        /*00b0*/ 	.word	0xffffffff


	//   ....[13]....
        /*00b4*/ 	.word	0xffffffff


	//----- nvinfo : EIATTR_COOP_GROUP_INSTR_OFFSETS
	.align		4
.L_41:
        /*00b8*/ 	.byte	0x04, 0x28
        /*00ba*/ 	.short	(.L_43 - .L_42)


	//   ....[0]....
.L_42:
        /*00bc*/ 	.word	0x000000c0


	//   ....[1]....
        /*00c0*/ 	.word	0x00000500


	//   ....[2]....
        /*00c4*/ 	.word	0x00000660


	//   ....[3]....
        /*00c8*/ 	.word	0x000007f0


	//   ....[4]....
        /*00cc*/ 	.word	0x000008e0


	//   ....[5]....
        /*00d0*/ 	.word	0x00000a40


	//   ....[6]....
        /*00d4*/ 	.word	0x00000bd0


	//   ....[7]....
        /*00d8*/ 	.word	0x00000e10


	//   ....[8]....
        /*00dc*/ 	.word	0x00002130


	//   ....[9]....
        /*00e0*/ 	.word	0x00002e80


	//   ....[10]....
        /*00e4*/ 	.word	0x00003350


	//   ....[11]....
        /*00e8*/ 	.word	0x00003380


	//   ....[12]....
        /*00ec*/ 	.word	0x00004160


	//   ....[13]....
        /*00f0*/ 	.word	0x00004370


	//----- nvinfo : EIATTR_VRC_CTA_INIT_COUNT
	.align		4
.L_43:
        /*00f4*/ 	.byte	0x02, 0x4a
        /*00f6*/ 	.byte	0x80
	.zero		1


	//----- nvinfo : EIATTR_SYSCALL_OFFSETS
	.align		4
        /*00f8*/ 	.byte	0x04, 0x46
        /*00fa*/ 	.short	(.L_45 - .L_44)


	//   ....[0]....
.L_44:
        /*00fc*/ 	.word	0x00005cf0


	//   ....[1]....
        /*0100*/ 	.word	0x00005de0


	//   ....[2]....
        /*0104*/ 	.word	0x00006550


	//   ....[3]....
        /*0108*/ 	.word	0x000071d0


	//   ....[4]....
        /*010c*/ 	.word	0x00007e20


	//   ....[5]....
        /*0110*/ 	.word	0x00008a70


	//----- nvinfo : EIATTR_MBARRIER_INSTR_OFFSETS
	.align		4
.L_45:
        /*0114*/ 	.byte	0x04, 0x39
        /*0116*/ 	.short	(.L_47 - .L_46)


	//   ....[0]....
.L_46:
        /*0118*/ 	.word	0x000005f0
        /*011c*/ 	.word	0x000000ff
        /*0120*/ 	.word	0x00000000
        /*0124*/ 	.short	0x0100
        /*0126*/ 	.byte	0x08
	.zero		1


	//   ....[1]....
        /*0128*/ 	.word	0x00000600
        /*012c*/ 	.word	0x000000ff
        /*0130*/ 	.word	0x00000018
        /*0134*/ 	.short	0x0100
        /*0136*/ 	.byte	0x08
	.zero		1


	//   ....[2]....
        /*0138*/ 	.word	0x00000610
        /*013c*/ 	.word	0x000000ff
        /*0140*/ 	.word	0x00000008
        /*0144*/ 	.short	0x0100
        /*0146*/ 	.byte	0x08
	.zero		1


	//   ....[3]....
        /*0148*/ 	.word	0x00000620
        /*014c*/ 	.word	0x000000ff
        /*0150*/ 	.word	0x00000020
        /*0154*/ 	.short	0x0100
        /*0156*/ 	.byte	0x08
	.zero		1


	//   ....[4]....
        /*0158*/ 	.word	0x00000630
        /*015c*/ 	.word	0x000000ff
        /*0160*/ 	.word	0x00000010
        /*0164*/ 	.short	0x0100
        /*0166*/ 	.byte	0x08
	.zero		1


	//   ....[5]....
        /*0168*/ 	.word	0x00000640
        /*016c*/ 	.word	0x000000ff
        /*0170*/ 	.word	0x00000028
        /*0174*/ 	.short	0x0100
        /*0176*/ 	.byte	0x08
	.zero		1


	//   ....[6]....
        /*0178*/ 	.word	0x00000760
        /*017c*/ 	.word	0x000000ff
        /*0180*/ 	.word	0x00000030
        /*0184*/ 	.short	0x0100
        /*0186*/ 	.byte	0x09
	.zero		1


	//   ....[7]....
        /*0188*/ 	.word	0x00000770
        /*018c*/ 	.word	0x000000ff
        /*0190*/ 	.word	0x00000050
        /*0194*/ 	.short	0x0100
        /*0196*/ 	.byte	0x09
	.zero		1


	//   ....[8]....
        /*0198*/ 	.word	0x00000780
        /*019c*/ 	.word	0x000000ff
        /*01a0*/ 	.word	0x00000038
        /*01a4*/ 	.short	0x0100
        /*01a6*/ 	.byte	0x09
	.zero		1


	//   ....[9]....
        /*01a8*/ 	.word	0x00000790
        /*01ac*/ 	.word	0x000000ff
        /*01b0*/ 	.word	0x00000058
        /*01b4*/ 	.short	0x0100
        /*01b6*/ 	.byte	0x09
	.zero		1


	//   ....[10]....
        /*01b8*/ 	.word	0x000007a0
        /*01bc*/ 	.word	0x000000ff
        /*01c0*/ 	.word	0x00000040
        /*01c4*/ 	.short	0x0100
        /*01c6*/ 	.byte	0x09
	.zero		1


	//   ....[11]....
        /*01c8*/ 	.word	0x000007b0
        /*01cc*/ 	.word	0x000000ff
        /*01d0*/ 	.word	0x00000060
        /*01d4*/ 	.short	0x0100
        /*01d6*/ 	.byte	0x09
	.zero		1


	//   ....[12]....
        /*01d8*/ 	.word	0x000007c0
        /*01dc*/ 	.word	0x000000ff
        /*01e0*/ 	.word	0x00000048
        /*01e4*/ 	.short	0x0100
        /*01e6*/ 	.byte	0x09
	.zero		1


	//   ....[13]....
        /*01e8*/ 	.word	0x000007d0
        /*01ec*/ 	.word	0x000000ff
        /*01f0*/ 	.word	0x00000068
        /*01f4*/ 	.short	0x0100
        /*01f6*/ 	.byte	0x09
	.zero		1


	//   ....[14]....
        /*01f8*/ 	.word	0x000008b0
        /*01fc*/ 	.word	0x000000ff
        /*0200*/ 	.word	0x00000070
        /*0204*/ 	.short	0x0100
        /*0206*/ 	.byte	0x08
	.zero		1


	//   ....[15]....
        /*0208*/ 	.word	0x000008c0
        /*020c*/ 	.word	0x000000ff
        /*0210*/ 	.word	0x00000078
        /*0214*/ 	.short	0x0100
        /*0216*/ 	.byte	0x08
	.zero		1


	//   ....[16]....
        /*0218*/ 	.word	0x000009f0
        /*021c*/ 	.word	0x000000ff
        /*0220*/ 	.word	0x00000080
        /*0224*/ 	.short	0x0100
        /*0226*/ 	.byte	0x08
	.zero		1


	//   ....[17]....
        /*0228*/ 	.word	0x00000a00
        /*022c*/ 	.word	0x000000ff
        /*0230*/ 	.word	0x00000090
        /*0234*/ 	.short	0x0100
        /*0236*/ 	.byte	0x08
	.zero		1


	//   ....[18]....
        /*0238*/ 	.word	0x00000a10
        /*023c*/ 	.word	0x000000ff
        /*0240*/ 	.word	0x00000088
        /*0244*/ 	.short	0x0100
        /*0246*/ 	.byte	0x08
	.zero		1


	//   ....[19]....
        /*0248*/ 	.word	0x00000a20
        /*024c*/ 	.word	0x000000ff
        /*0250*/ 	.word	0x00000098
        /*0254*/ 	.short	0x0100
        /*0256*/ 	.byte	0x08
	.zero		1


	//   ....[20]....
        /*0258*/ 	.word	0x00000b40
        /*025c*/ 	.word	0x000000ff
        /*0260*/ 	.word	0x000000a0
        /*0264*/ 	.short	0x0100
        /*0266*/ 	.byte	0x09
	.zero		1


	//   ....[21]....
        /*0268*/ 	.word	0x00000b50
        /*026c*/ 	.word	0x000000ff
        /*0270*/ 	.word	0x000000c0
        /*0274*/ 	.short	0x0100
        /*0276*/ 	.byte	0x09
	.zero		1


	//   ....[22]....
        /*0278*/ 	.word	0x00000b60
        /*027c*/ 	.word	0x000000ff
        /*0280*/ 	.word	0x000000a8
        /*0284*/ 	.short	0x0100
        /*0286*/ 	.byte	0x09
	.zero		1


	//   ....[23]....
        /*0288*/ 	.word	0x00000b70
        /*028c*/ 	.word	0x000000ff
        /*0290*/ 	.word	0x000000c8
        /*0294*/ 	.short	0x0100
        /*0296*/ 	.byte	0x09
	.zero		1


	//   ....[24]....
        /*0298*/ 	.word	0x00000b80
        /*029c*/ 	.word	0x000000ff
        /*02a0*/ 	.word	0x000000b0
        /*02a4*/ 	.short	0x0100
        /*02a6*/ 	.byte	0x09
	.zero		1


	//   ....[25]....
        /*02a8*/ 	.word	0x00000b90
        /*02ac*/ 	.word	0x000000ff
        /*02b0*/ 	.word	0x000000d0
        /*02b4*/ 	.short	0x0100
        /*02b6*/ 	.byte	0x09
	.zero		1


	//   ....[26]....
        /*02b8*/ 	.word	0x00000ba0
        /*02bc*/ 	.word	0x000000ff
        /*02c0*/ 	.word	0x000000b8
        /*02c4*/ 	.short	0x0100
        /*02c6*/ 	.byte	0x09
	.zero		1


	//   ....[27]....
        /*02c8*/ 	.word	0x00000bb0
        /*02cc*/ 	.word	0x000000ff
        /*02d0*/ 	.word	0x000000d8
        /*02d4*/ 	.short	0x0100
        /*02d6*/ 	.byte	0x09
	.zero		1


	//   ....[28]....
        /*02d8*/ 	.word	0x00000ca0
        /*02dc*/ 	.word	0x000000ff
        /*02e0*/ 	.word	0x000000e0
        /*02e4*/ 	.short	0x0100
        /*02e6*/ 	.byte	0x08
	.zero		1


	//   ....[29]....
        /*02e8*/ 	.word	0x00000cb0
        /*02ec*/ 	.word	0x000000ff
        /*02f0*/ 	.word	0x000000f0
        /*02f4*/ 	.short	0x0100
        /*02f6*/ 	.byte	0x08
	.zero		1


	//   ....[30]....
        /*02f8*/ 	.word	0x00000cc0
        /*02fc*/ 	.word	0x000000ff
        /*0300*/ 	.word	0x000000e8
        /*0304*/ 	.short	0x0100
        /*0306*/ 	.byte	0x08
	.zero		1


	//   ....[31]....
        /*0308*/ 	.word	0x00000cd0
        /*030c*/ 	.word	0x000000ff
        /*0310*/ 	.word	0x000000f8
        /*0314*/ 	.short	0x0100
        /*0316*/ 	.byte	0x08
	.zero		1


	//   ....[32]....
        /*0318*/ 	.word	0x00000dc0
        /*031c*/ 	.word	0x000000ff
        /*0320*/ 	.word	0x00000100
        /*0324*/ 	.short	0x0100
        /*0326*/ 	.byte	0x06
	.zero		1


	//   ....[33]....
        /*0328*/ 	.word	0x000017d0
        /*032c*/ 	.word	0x00000002
        /*0330*/ 	.word	0x000000f0
        /*0334*/ 	.short	0x010a
        /*0336*/ 	.byte	0xff
	.zero		1


	//   ....[34]....
        /*0338*/ 	.word	0x00001800
        /*033c*/ 	.word	0x00000002
        /*0340*/ 	.word	0x000000e0
        /*0344*/ 	.short	0x0101
        /*0346*/ 	.byte	0xff
	.zero		1


	//   ....[35]....
        /*0348*/ 	.word	0x000018d0
        /*034c*/ 	.word	0x000000ff
        /*0350*/ 	.word	0x00000018
        /*0354*/ 	.short	0x010a
        /*0356*/ 	.byte	0x08
	.zero		1


	//   ....[36]....
        /*0358*/ 	.word	0x000019d0
        /*035c*/ 	.word	0x000000ff
        /*0360*/ 	.word	0x00000018
        /*0364*/ 	.short	0x010a
        /*0366*/ 	.byte	0x21
	.zero		1


	//   ....[37]....
        /*0368*/ 	.word	0x00001b80
        /*036c*/ 	.word	0x000000ff
        /*0370*/ 	.word	0x00000018
        /*0374*/ 	.short	0x010a
        /*0376*/ 	.byte	0x08
	.zero		1


	//   ....[38]....
        /*0378*/ 	.word	0x00001d40
        /*037c*/ 	.word	0x000000ff
        /*0380*/ 	.word	0x00000078
        /*0384*/ 	.short	0x0101
        /*0386*/ 	.byte	0x04
	.zero		1


	//   ....[39]....
        /*0388*/ 	.word	0x00001d60
        /*038c*/ 	.word	0x000000ff
        /*0390*/ 	.word	0x00000018
        /*0394*/ 	.short	0x010a
        /*0396*/ 	.byte	0x08
	.zero		1


	//   ....[40]....
        /*0398*/ 	.word	0x00001de0
        /*039c*/ 	.word	0x000000ff
        /*03a0*/ 	.word	0x00000018
        /*03a4*/ 	.short	0x010a
        /*03a6*/ 	.byte	0x21
	.zero		1


	//   ....[41]....
        /*03a8*/ 	.word	0x00001f70
        /*03ac*/ 	.word	0x000000ff
        /*03b0*/ 	.word	0x00000018
        /*03b4*/ 	.short	0x010a
        /*03b6*/ 	.byte	0x08
	.zero		1


	//   ....[42]....
        /*03b8*/ 	.word	0x00002160
        /*03bc*/ 	.word	0x00000002
        /*03c0*/ 	.word	0x00000080
        /*03c4*/ 	.short	0x010a
        /*03c6*/ 	.byte	0xff
	.zero		1


	//   ....[43]....
        /*03c8*/ 	.word	0x00002220
        /*03cc*/ 	.word	0x00000002
        /*03d0*/ 	.word	0x00000000
        /*03d4*/ 	.short	0x0101
        /*03d6*/ 	.byte	0xff
	.zero		1


	//   ....[44]....
        /*03d8*/ 	.word	0x00002780
        /*03dc*/ 	.word	0x000000ff
        /*03e0*/ 	.word	0x00000000
        /*03e4*/ 	.short	0x010a
        /*03e6*/ 	.byte	0x05
	.zero		1


	//   ....[45]....
        /*03e8*/ 	.word	0x00002810
        /*03ec*/ 	.word	0x000000ff
        /*03f0*/ 	.word	0x00000000
        /*03f4*/ 	.short	0x010a
        /*03f6*/ 	.byte	0x05
	.zero		1


	//   ....[46]....
        /*03f8*/ 	.word	0x000028b0
        /*03fc*/ 	.word	0x00000000
        /*0400*/ 	.word	0x00000000
        /*0404*/ 	.short	0x010a
        /*0406*/ 	.byte	0xff
	.zero		1


	//   ....[47]....
        /*0408*/ 	.word	0x000029e0
        /*040c*/ 	.word	0x00000000
        /*0410*/ 	.word	0x000000e0
        /*0414*/ 	.short	0x010a
        /*0416*/ 	.byte	0xff
	.zero		1


	//   ....[48]....
        /*0418*/ 	.word	0x00002a50
        /*041c*/ 	.word	0x00000000
        /*0420*/ 	.word	0x00000000
        /*0424*/ 	.short	0x0101
        /*0426*/ 	.byte	0xff
	.zero		1


	//   ....[49]....
        /*0428*/ 	.word	0x00002a70
        /*042c*/ 	.word	0x000000ff
        /*0430*/ 	.word	0x00000090
        /*0434*/ 	.short	0x010a
        /*0436*/ 	.byte	0x05
	.zero		1


	//   ....[50]....
        /*0438*/ 	.word	0x00002b90
        /*043c*/ 	.word	0x00000000
        /*0440*/ 	.word	0x00000080
        /*0444*/ 	.short	0x010a
        /*0446*/ 	.byte	0xff
	.zero		1


	//   ....[51]....
        /*0448*/ 	.word	0x00002c90
        /*044c*/ 	.word	0x00000000
        /*0450*/ 	.word	0x00000000
        /*0454*/ 	.short	0x0101
        /*0456*/ 	.byte	0xff
	.zero		1


	//   ....[52]....
        /*0458*/ 	.word	0x00002d20
        /*045c*/ 	.word	0x000000ff
        /*0460*/ 	.word	0x00000090
        /*0464*/ 	.short	0x0106
        /*0466*/ 	.byte	0x05
	.zero		1


	//   ....[53]....
        /*0468*/ 	.word	0x00002d40
        /*046c*/ 	.word	0x000000ff
        /*0470*/ 	.word	0x00000090
        /*0474*/ 	.short	0x010a
        /*0476*/ 	.byte	0x05
	.zero		1


	//   ....[54]....
        /*0478*/ 	.word	0x00002dd0
        /*047c*/ 	.word	0x000000ff
        /*0480*/ 	.word	0x00000090
        /*0484*/ 	.short	0x0106
        /*0486*/ 	.byte	0x04
	.zero		1


	//   ....[55]....
        /*0488*/ 	.word	0x00002e10
        /*048c*/ 	.word	0x00000000
        /*0490*/ 	.word	0x00000090
        /*0494*/ 	.short	0x010a
        /*0496*/ 	.byte	0xff
	.zero		1


	//   ....[56]....
        /*0498*/ 	.word	0x00003050
        /*049c*/ 	.word	0x000000ff
        /*04a0*/ 	.word	0x00000008
        /*04a4*/ 	.short	0x010a
        /*04a6*/ 	.byte	0x06
	.zero		1


	//   ....[57]....
        /*04a8*/ 	.word	0x00003070
        /*04ac*/ 	.word	0x000000ff
        /*04b0*/ 	.word	0x00000008
        /*04b4*/ 	.short	0x010a
        /*04b6*/ 	.byte	0x06
	.zero		1


	//   ....[58]....
        /*04b8*/ 	.word	0x00003200
        /*04bc*/ 	.word	0x000000ff
        /*04c0*/ 	.word	0x00000008
        /*04c4*/ 	.short	0x010a
        /*04c6*/ 	.byte	0x06
	.zero		1


	//   ....[59]....
        /*04c8*/ 	.word	0x00003220
        /*04cc*/ 	.word	0x000000ff
        /*04d0*/ 	.word	0x00000008
        /*04d4*/ 	.short	0x010a
        /*04d6*/ 	.byte	0x06
	.zero		1


	//   ....[60]....
        /*04d8*/ 	.word	0x000032e0
        /*04dc*/ 	.word	0x000000ff
        /*04e0*/ 	.word	0x00000000
        /*04e4*/ 	.short	0x0101
        /*04e6*/ 	.byte	0x07
	.zero		1


	//   ....[61]....
        /*04e8*/ 	.word	0x000036a0
        /*04ec*/ 	.word	0x00000000
        /*04f0*/ 	.word	0x00000080
        /*04f4*/ 	.short	0x010a
        /*04f6*/ 	.byte	0xff
	.zero		1


	//   ....[62]....
        /*04f8*/ 	.word	0x00003760
        /*04fc*/ 	.word	0x00000000
        /*0500*/ 	.word	0x00000000
        /*0504*/ 	.short	0x0101
        /*0506*/ 	.byte	0xff
	.zero		1


	//   ....[63]....
        /*0508*/ 	.word	0x00003810
        /*050c*/ 	.word	0x000000ff
        /*0510*/ 	.word	0x00000000
        /*0514*/ 	.short	0x010a
        /*0516*/ 	.byte	0x09
	.zero		1


	//   ....[64]....
        /*0518*/ 	.word	0x00003830
        /*051c*/ 	.word	0x000000ff
        /*0520*/ 	.word	0x000000c0
        /*0524*/ 	.short	0x010a
        /*0526*/ 	.byte	0x08
	.zero		1


	//   ....[65]....
        /*0528*/ 	.word	0x000038e0
        /*052c*/ 	.word	0x000000ff
        /*0530*/ 	.word	0x00000000
        /*0534*/ 	.short	0x010a
        /*0536*/ 	.byte	0x0e
	.zero		1


	//   ....[66]....
        /*0538*/ 	.word	0x00003a10
        /*053c*/ 	.word	0x000000ff
        /*0540*/ 	.word	0x00000000
        /*0544*/ 	.short	0x010a
        /*0546*/ 	.byte	0x26
	.zero		1


	//   ....[67]....
        /*0548*/ 	.word	0x00003e50
        /*054c*/ 	.word	0x000000ff
        /*0550*/ 	.word	0x00000000
        /*0554*/ 	.short	0x010a
        /*0556*/ 	.byte	0x08
	.zero		1


	//   ....[68]....
        /*0558*/ 	.word	0x00003ee0
        /*055c*/ 	.word	0x000000ff
        /*0560*/ 	.word	0x00000000
        /*0564*/ 	.short	0x010a
        /*0566*/ 	.byte	0x08
	.zero		1


	//   ....[69]....
        /*0568*/ 	.word	0x00003f70
        /*056c*/ 	.word	0x000000ff
        /*0570*/ 	.word	0x00000000
        /*0574*/ 	.short	0x010a
        /*0576*/ 	.byte	0x08
	.zero		1


	//   ....[70]....
        /*0578*/ 	.word	0x00004010
        /*057c*/ 	.word	0x00000000
        /*0580*/ 	.word	0x00000000
        /*0584*/ 	.short	0x010a
        /*0586*/ 	.byte	0xff
	.zero		1


	//   ....[71]....
        /*0588*/ 	.word	0x00004050
        /*058c*/ 	.word	0x00000000
        /*0590*/ 	.word	0x00000000
        /*0594*/ 	.short	0x010a
        /*0596*/ 	.byte	0xff
	.zero		1


	//   ....[72]....
        /*0598*/ 	.word	0x000040c0
        /*059c*/ 	.word	0x000000ff
        /*05a0*/ 	.word	0x00000000
        /*05a4*/ 	.short	0x0101
        /*05a6*/ 	.byte	0x05
	.zero		1


	//   ....[73]....
        /*05a8*/ 	.word	0x00004100
        /*05ac*/ 	.word	0x000000ff
        /*05b0*/ 	.word	0x00000100
        /*05b4*/ 	.short	0x010a
        /*05b6*/ 	.byte	0x07
	.zero		1


	//   ....[74]....
        /*05b8*/ 	.word	0x00004150
        /*05bc*/ 	.word	0x000000ff
        /*05c0*/ 	.word	0x00000000
        /*05c4*/ 	.short	0x0101
        /*05c6*/ 	.byte	0x05
	.zero		1


	//   ....[75]....
        /*05c8*/ 	.word	0x000045a0
        /*05cc*/ 	.word	0x00000000
        /*05d0*/ 	.word	0x00000080
        /*05d4*/ 	.short	0x010a
        /*05d6*/ 	.byte	0xff
	.zero		1


	//   ....[76]....
        /*05d8*/ 	.word	0x00004660
        /*05dc*/ 	.word	0x00000000
        /*05e0*/ 	.word	0x00000000
        /*05e4*/ 	.short	0x0101
        /*05e6*/ 	.byte	0xff
	.zero		1


	//   ....[77]....
        /*05e8*/ 	.word	0x00004980
        /*05ec*/ 	.word	0x000000ff
        /*05f0*/ 	.word	0x00000078
        /*05f4*/ 	.short	0x010a
        /*05f6*/ 	.byte	0x06
	.zero		1


	//   ....[78]....
        /*05f8*/ 	.word	0x00004b70
        /*05fc*/ 	.word	0x000000ff
        /*0600*/ 	.word	0x00000050
        /*0604*/ 	.short	0x010a
        /*0606*/ 	.byte	0x06
	.zero		1


	//   ....[79]....
        /*0608*/ 	.word	0x00004ce0
        /*060c*/ 	.word	0x000000ff
        /*0610*/ 	.word	0x00000030
        /*0614*/ 	.short	0x010b
        /*0616*/ 	.byte	0x06
	.zero		1


	//   ....[80]....
        /*0618*/ 	.word	0x00004cf0
        /*061c*/ 	.word	0x000000ff
        /*0620*/ 	.word	0x00000000
        /*0624*/ 	.short	0x0101
        /*0626*/ 	.byte	0x08
	.zero		1


	//   ....[81]....
        /*0628*/ 	.word	0x00004d00
        /*062c*/ 	.word	0x000000ff
        /*0630*/ 	.word	0x00000058
        /*0634*/ 	.short	0x010a
        /*0636*/ 	.byte	0x06
	.zero		1


	//   ....[82]....
        /*0638*/ 	.word	0x00004e50
        /*063c*/ 	.word	0x000000ff
        /*0640*/ 	.word	0x00000038
        /*0644*/ 	.short	0x010b
        /*0646*/ 	.byte	0x06
	.zero		1


	//   ....[83]....
        /*0648*/ 	.word	0x00004e60
        /*064c*/ 	.word	0x000000ff
        /*0650*/ 	.word	0x00000000
        /*0654*/ 	.short	0x0101
        /*0656*/ 	.byte	0x08
	.zero		1


	//   ....[84]....
        /*0658*/ 	.word	0x00004e70
        /*065c*/ 	.word	0x000000ff
        /*0660*/ 	.word	0x00000060
        /*0664*/ 	.short	0x010a
        /*0666*/ 	.byte	0x06
	.zero		1


	//   ....[85]....
        /*0668*/ 	.word	0x00004ff0
        /*066c*/ 	.word	0x000000ff
        /*0670*/ 	.word	0x00000040
        /*0674*/ 	.short	0x010b
        /*0676*/ 	.byte	0x06
	.zero		1


	//   ....[86]....
        /*0678*/ 	.word	0x00005030
        /*067c*/ 	.word	0x000000ff
        /*0680*/ 	.word	0x00000000
        /*0684*/ 	.short	0x0101
        /*0686*/ 	.byte	0x08
	.zero		1


	//   ....[87]....
        /*0688*/ 	.word	0x00005070
        /*068c*/ 	.word	0x000000ff
        /*0690*/ 	.word	0x00000068
        /*0694*/ 	.short	0x010a
        /*0696*/ 	.byte	0x06
	.zero		1


	//   ....[88]....
        /*0698*/ 	.word	0x000052b0
        /*069c*/ 	.word	0x000000ff
        /*06a0*/ 	.word	0x00000048
        /*06a4*/ 	.short	0x010b
        /*06a6*/ 	.byte	0x06
	.zero		1


	//   ....[89]....
        /*06a8*/ 	.word	0x000052d0
        /*06ac*/ 	.word	0x000000ff
        /*06b0*/ 	.word	0x00000000
        /*06b4*/ 	.short	0x0101
        /*06b6*/ 	.byte	0x0d
	.zero		1


	//   ....[90]....
        /*06b8*/ 	.word	0x00005300
        /*06bc*/ 	.word	0x000000ff
        /*06c0*/ 	.word	0x00000050
        /*06c4*/ 	.short	0x010a
        /*06c6*/ 	.byte	0x06
	.zero		1


	//   ....[91]....
        /*06c8*/ 	.word	0x00005320
        /*06cc*/ 	.word	0x000000ff
        /*06d0*/ 	.word	0x00000058
        /*06d4*/ 	.short	0x010a
        /*06d6*/ 	.byte	0x06
	.zero		1


	//   ....[92]....
        /*06d8*/ 	.word	0x00005340
        /*06dc*/ 	.word	0x000000ff
        /*06e0*/ 	.word	0x00000060
        /*06e4*/ 	.short	0x010a
        /*06e6*/ 	.byte	0x06
	.zero		1


	//   ....[93]....
        /*06e8*/ 	.word	0x00005380
        /*06ec*/ 	.word	0x00000000
        /*06f0*/ 	.word	0x00000068
        /*06f4*/ 	.short	0x010a
        /*06f6*/ 	.byte	0xff
	.zero		1


	//   ....[94]....
        /*06f8*/ 	.word	0x000056b0
        /*06fc*/ 	.word	0x00000000
        /*0700*/ 	.word	0x00000080
        /*0704*/ 	.short	0x010a
        /*0706*/ 	.byte	0xff
	.zero		1


	//   ....[95]....
        /*0708*/ 	.word	0x000057c0
        /*070c*/ 	.word	0x00000000
        /*0710*/ 	.word	0x00000000
        /*0714*/ 	.short	0x0101
        /*0716*/ 	.byte	0xff
	.zero		1


	//   ....[96]....
        /*0718*/ 	.word	0x00006210
        /*071c*/ 	.word	0x000000ff
        /*0720*/ 	.word	0x00000030
        /*0724*/ 	.short	0x010a
        /*0726*/ 	.byte	0x30
	.zero		1


	//   ....[97]....
        /*0728*/ 	.word	0x00006250
        /*072c*/ 	.word	0x00000070
        /*0730*/ 	.word	0x000000a0
        /*0734*/ 	.short	0x010a
        /*0736*/ 	.byte	0xff
	.zero		1


	//   ....[98]....
        /*0738*/ 	.word	0x00006340
        /*073c*/ 	.word	0x000000ff
        /*0740*/ 	.word	0x00000030
        /*0744*/ 	.short	0x010a
        /*0746*/ 	.byte	0x30
	.zero		1


	//   ....[99]....
        /*0748*/ 	.word	0x00006430
        /*074c*/ 	.word	0x00000070
        /*0750*/ 	.word	0x000000a0
        /*0754*/ 	.short	0x010a
        /*0756*/ 	.byte	0xff
	.zero		1


	//   ....[100]....
        /*0758*/ 	.word	0x00006f00
        /*075c*/ 	.word	0x00000000
        /*0760*/ 	.word	0x00000000
        /*0764*/ 	.short	0x0101
        /*0766*/ 	.byte	0xff
	.zero		1


	//   ....[101]....
        /*0768*/ 	.word	0x00006f10
        /*076c*/ 	.word	0x00000002
        /*0770*/ 	.word	0x00000030
        /*0774*/ 	.short	0x010a
        /*0776*/ 	.byte	0xff
	.zero		1


	//   ....[102]....
        /*0778*/ 	.word	0x00006ff0
        /*077c*/ 	.word	0x00000002
        /*0780*/ 	.word	0x00000030
        /*0784*/ 	.short	0x010a
        /*0786*/ 	.byte	0xff
	.zero		1


	//   ....[103]....
        /*0788*/ 	.word	0x00007b50
        /*078c*/ 	.word	0x0000003f
        /*0790*/ 	.word	0x00000000
        /*0794*/ 	.short	0x0101
        /*0796*/ 	.byte	0xff
	.zero		1


	//   ....[104]....
        /*0798*/ 	.word	0x00007b70
        /*079c*/ 	.word	0x00000000
        /*07a0*/ 	.word	0x00000030
        /*07a4*/ 	.short	0x010a
        /*07a6*/ 	.byte	0xff
	.zero		1


	//   ....[105]....
        /*07a8*/ 	.word	0x00007c40
        /*07ac*/ 	.word	0x00000000
        /*07b0*/ 	.word	0x00000030
        /*07b4*/ 	.short	0x010a
        /*07b6*/ 	.byte	0xff
	.zero		1


	//   ....[106]....
        /*07b8*/ 	.word	0x000087a0
        /*07bc*/ 	.word	0x0000003f
        /*07c0*/ 	.word	0x00000000
        /*07c4*/ 	.short	0x0101
        /*07c6*/ 	.byte	0xff
	.zero		1


	//   ....[107]....
        /*07c8*/ 	.word	0x000087c0
        /*07cc*/ 	.word	0x00000000
        /*07d0*/ 	.word	0x00000030
        /*07d4*/ 	.short	0x010a
        /*07d6*/ 	.byte	0xff
	.zero		1


	//   ....[108]....
        /*07d8*/ 	.word	0x00008890
        /*07dc*/ 	.word	0x00000000
        /*07e0*/ 	.word	0x00000030
        /*07e4*/ 	.short	0x010a
        /*07e6*/ 	.byte	0xff
	.zero		1


	//   ....[109]....
        /*07e8*/ 	.word	0x00008c80
        /*07ec*/ 	.word	0x00000070
        /*07f0*/ 	.word	0x00000000
        /*07f4*/ 	.short	0x0101
        /*07f6*/ 	.byte	0xff
	.zero		1


	//   ....[110]....
        /*07f8*/ 	.word	0x00009440
        /*07fc*/ 	.word	0x00000000
        /*0800*/ 	.word	0x00000000
        /*0804*/ 	.short	0x0101
        /*0806*/ 	.byte	0xff
	.zero		1


	//   ....[111]....
        /*0808*/ 	.word	0x000096b0
        /*080c*/ 	.word	0x000000ff
        /*0810*/ 	.word	0x00000000
        /*0814*/ 	.short	0x0101
        /*0816*/ 	.byte	0x04
	.zero		1


	//   ....[112]....
        /*0818*/ 	.word	0x000096d0
        /*081c*/ 	.word	0x00000002
        /*0820*/ 	.word	0x000000f0
        /*0824*/ 	.short	0x010a
        /*0826*/ 	.byte	0xff
	.zero		1


	//   ....[113]....
        /*0828*/ 	.word	0x00009730
        /*082c*/ 	.word	0x00000002
        /*0830*/ 	.word	0x00000018
        /*0834*/ 	.short	0x010a
        /*0836*/ 	.byte	0xff
	.zero		1


	//   ....[114]....
        /*0838*/ 	.word	0x00009790
        /*083c*/ 	.word	0x00000002
        /*0840*/ 	.word	0x00000018
        /*0844*/ 	.short	0x010a
        /*0846*/ 	.byte	0xff
	.zero		1


	//   ....[115]....
        /*0848*/ 	.word	0x000097e0
        /*084c*/ 	.word	0x00000002
        /*0850*/ 	.word	0x00000080
        /*0854*/ 	.short	0x010a
        /*0856*/ 	.byte	0xff
	.zero		1


	//   ....[116]....
        /*0858*/ 	.word	0x00009840
        /*085c*/ 	.word	0x00000000
        /*0860*/ 	.word	0x00000000
        /*0864*/ 	.short	0x010a
        /*0866*/ 	.byte	0xff
	.zero		1


	//   ....[117]....
        /*0868*/ 	.word	0x000098a0
        /*086c*/ 	.word	0x00000000
        /*0870*/ 	.word	0x00000000
        /*0874*/ 	.short	0x010a
        /*0876*/ 	.byte	0xff
	.zero		1


	//   ....[118]....
        /*0878*/ 	.word	0x000098f0
        /*087c*/ 	.word	0x00000000
        /*0880*/ 	.word	0x000000e0
        /*0884*/ 	.short	0x010a
        /*0886*/ 	.byte	0xff
	.zero		1


	//   ....[119]....
        /*0888*/ 	.word	0x00009950
        /*088c*/ 	.word	0x00000000
        /*0890*/ 	.word	0x00000090
        /*0894*/ 	.short	0x010a
        /*0896*/ 	.byte	0xff
	.zero		1


	//   ....[120]....
        /*0898*/ 	.word	0x000099a0
        /*089c*/ 	.word	0x00000000
        /*08a0*/ 	.word	0x00000080
        /*08a4*/ 	.short	0x010a
        /*08a6*/ 	.byte	0xff
	.zero		1


	//   ....[121]....
        /*08a8*/ 	.word	0x00009a00
        /*08ac*/ 	.word	0x00000000
        /*08b0*/ 	.word	0x00000090
        /*08b4*/ 	.short	0x010a
        /*08b6*/ 	.byte	0xff
	.zero		1


	//   ....[122]....
        /*08b8*/ 	.word	0x00009a60
        /*08bc*/ 	.word	0x00000004
        /*08c0*/ 	.word	0x00000008
        /*08c4*/ 	.short	0x010a
        /*08c6*/ 	.byte	0xff
	.zero		1


	//   ....[123]....
        /*08c8*/ 	.word	0x00009b40
        /*08cc*/ 	.word	0x00000002
        /*08d0*/ 	.word	0x00000008
        /*08d4*/ 	.short	0x010a
        /*08d6*/ 	.byte	0xff
	.zero		1


	//   ....[124]....
        /*08d8*/ 	.word	0x00009b90
        /*08dc*/ 	.word	0x00000000
        /*08e0*/ 	.word	0x00000080
        /*08e4*/ 	.short	0x010a
        /*08e6*/ 	.byte	0xff
	.zero		1


	//   ....[125]....
        /*08e8*/ 	.word	0x00009bf0
        /*08ec*/ 	.word	0x00000000
        /*08f0*/ 	.word	0x000000c0
        /*08f4*/ 	.short	0x010a
        /*08f6*/ 	.byte	0xff
	.zero		1


	//   ....[126]....
        /*08f8*/ 	.word	0x00009c50
        /*08fc*/ 	.word	0x00000000
        /*0900*/ 	.word	0x00000000
        /*0904*/ 	.short	0x010a
        /*0906*/ 	.byte	0xff
	.zero		1


	//   ....[127]....
        /*0908*/ 	.word	0x00009cb0
        /*090c*/ 	.word	0x00000000
        /*0910*/ 	.word	0x00000000
        /*0914*/ 	.short	0x010a
        /*0916*/ 	.byte	0xff
	.zero		1


	//   ....[128]....
        /*0918*/ 	.word	0x00009d10
        /*091c*/ 	.word	0x00000000
        /*0920*/ 	.word	0x00000000
        /*0924*/ 	.short	0x010a
        /*0926*/ 	.byte	0xff
	.zero		1


	//   ....[129]....
        /*0928*/ 	.word	0x00009d70
        /*092c*/ 	.word	0x00000000
        /*0930*/ 	.word	0x00000000
        /*0934*/ 	.short	0x010a
        /*0936*/ 	.byte	0xff
	.zero		1


	//   ....[130]....
        /*0938*/ 	.word	0x00009dd0
        /*093c*/ 	.word	0x00000000
        /*0940*/ 	.word	0x00000100
        /*0944*/ 	.short	0x010a
        /*0946*/ 	.byte	0xff
	.zero		1


	//   ....[131]....
        /*0948*/ 	.word	0x00009e20
        /*094c*/ 	.word	0x00000000
        /*0950*/ 	.word	0x00000080
        /*0954*/ 	.short	0x010a
        /*0956*/ 	.byte	0xff
	.zero		1


	//   ....[132]....
        /*0958*/ 	.word	0x00009e80
        /*095c*/ 	.word	0x00000000
        /*0960*/ 	.word	0x00000078
        /*0964*/ 	.short	0x010a
        /*0966*/ 	.byte	0xff
	.zero		1


	//   ....[133]....
        /*0968*/ 	.word	0x00009ee0
        /*096c*/ 	.word	0x00000000
        /*0970*/ 	.word	0x00000050
        /*0974*/ 	.short	0x010a
        /*0976*/ 	.byte	0xff
	.zero		1


	//   ....[134]....
        /*0978*/ 	.word	0x00009f40
        /*097c*/ 	.word	0x00000000
        /*0980*/ 	.word	0x00000058
        /*0984*/ 	.short	0x010a
        /*0986*/ 	.byte	0xff
	.zero		1


	//   ....[135]....
        /*0988*/ 	.word	0x00009fa0
        /*098c*/ 	.word	0x00000000
        /*0990*/ 	.word	0x00000060
        /*0994*/ 	.short	0x010a
        /*0996*/ 	.byte	0xff
	.zero		1


	//   ....[136]....
        /*0998*/ 	.word	0x0000a000
        /*099c*/ 	.word	0x00000000
        /*09a0*/ 	.word	0x00000068
        /*09a4*/ 	.short	0x010a
        /*09a6*/ 	.byte	0xff
	.zero		1


	//   ....[137]....
        /*09a8*/ 	.word	0x0000a060
        /*09ac*/ 	.word	0x00000000
        /*09b0*/ 	.word	0x00000050
        /*09b4*/ 	.short	0x010a
        /*09b6*/ 	.byte	0xff
	.zero		1


	//   ....[138]....
        /*09b8*/ 	.word	0x0000a0c0
        /*09bc*/ 	.word	0x00000000
        /*09c0*/ 	.word	0x00000058
        /*09c4*/ 	.short	0x010a
        /*09c6*/ 	.byte	0xff
	.zero		1


	//   ....[139]....
        /*09c8*/ 	.word	0x0000a120
        /*09cc*/ 	.word	0x00000000
        /*09d0*/ 	.word	0x00000060
        /*09d4*/ 	.short	0x010a
        /*09d6*/ 	.byte	0xff
	.zero		1


	//   ....[140]....
        /*09d8*/ 	.word	0x0000a170
        /*09dc*/ 	.word	0x00000000
        /*09e0*/ 	.word	0x00000080
        /*09e4*/ 	.short	0x010a
        /*09e6*/ 	.byte	0xff
	.zero		1


	//   ....[141]....
        /*09e8*/ 	.word	0x0000a1d0
        /*09ec*/ 	.word	0x00000002
        /*09f0*/ 	.word	0x00000030
        /*09f4*/ 	.short	0x010a
        /*09f6*/ 	.byte	0xff
	.zero		1


	//   ....[142]....
        /*09f8*/ 	.word	0x0000a220
        /*09fc*/ 	.word	0x00000070
        /*0a00*/ 	.word	0x000000a0
        /*0a04*/ 	.short	0x010a
        /*0a06*/ 	.byte	0xff
	.zero		1


	//   ....[143]....
        /*0a08*/ 	.word	0x0000a270
        /*0a0c*/ 	.word	0x00000002
        /*0a10*/ 	.word	0x00000030
        /*0a14*/ 	.short	0x010a
        /*0a16*/ 	.byte	0xff
	.zero		1


	//   ....[144]....
        /*0a18*/ 	.word	0x0000a2c0
        /*0a1c*/ 	.word	0x00000000
        /*0a20*/ 	.word	0x00000030
        /*0a24*/ 	.short	0x010a
        /*0a26*/ 	.byte	0xff
	.zero		1


	//   ....[145]....
        /*0a28*/ 	.word	0x0000a310
        /*0a2c*/ 	.word	0x00000000
        /*0a30*/ 	.word	0x00000030
        /*0a34*/ 	.short	0x010a
        /*0a36*/ 	.byte	0xff
	.zero		1


	//----- nvinfo : EIATTR_NUM_MBARRIERS
	.align		4
.L_47:
        /*0a38*/ 	.byte	0x03, 0x38
        /*0a3a*/ 	.short	0x0021


	//----- nvinfo : EIATTR_EXIT_INSTR_OFFSETS
	.align		4
        /*0a3c*/ 	.byte	0x04, 0x1c
        /*0a3e*/ 	.short	(.L_49 - .L_48)


	//   ....[0]....
.L_48:
        /*0a40*/ 	.word	0x000028e0


	//   ....[1]....
        /*0a44*/ 	.word	0x00002de0


	//   ....[2]....
        /*0a48*/ 	.word	0x00002e40


	//   ....[3]....
        /*0a4c*/ 	.word	0x00004380


	//   ....[4]....
        /*0a50*/ 	.word	0x000053b0


	//   ....[5]....
        /*0a54*/ 	.word	0x000053f0


	//   ....[6]....
        /*0a58*/ 	.word	0x000095a0


	//   ....[7]....
        /*0a5c*/ 	.word	0x00009620


	//   ....[8]....
        /*0a60*/ 	.word	0x00009650


	//   ....[9]....
        /*0a64*/ 	.word	0x000096c0


	//----- nvinfo : EIATTR_MAX_THREADS
	.align		4
.L_49:
        /*0a68*/ 	.byte	0x04, 0x05
        /*0a6a*/ 	.short	(.L_51 - .L_50)
.L_50:
        /*0a6c*/ 	.word	0x00000100
        /*0a70*/ 	.word	0x00000001
        /*0a74*/ 	.word	0x00000001


	//----- nvinfo : EIATTR_CRS_STACK_SIZE
	.align		4
.L_51:
        /*0a78*/ 	.byte	0x04, 0x1e
        /*0a7a*/ 	.short	(.L_53 - .L_52)
.L_52:
        /*0a7c*/ 	.word	0x00000000


	//----- nvinfo : EIATTR_CBANK_PARAM_SIZE
	.align		4
.L_53:
        /*0a80*/ 	.byte	0x03, 0x19
        /*0a82*/ 	.short	0x0800


	//----- nvinfo : EIATTR_PARAM_CBANK
	.align		4
        /*0a84*/ 	.byte	0x04, 0x0a
        /*0a86*/ 	.short	(.L_55 - .L_54)
	.align		4
.L_54:
        /*0a88*/ 	.word	index@(.nv.constant0._ZN7cutlass13device_kernelINS_4gemm6kernel13GemmUniversalIN4cute5tupleIJiiiiEEENS1_10collective13CollectiveMmaINS1_35MainloopSm100TmaUmmaWarpSpecializedILi3ELi2ELi4ENS5_IJNS4_1CILi2EEENSA_ILi1EEESC_EEEEENS5_IJNSA_ILi256EEENSA_ILi128EEESG_EEENS_10bfloat16_tENS5_IJlSC_lEEESI_SJ_NS4_8TiledMMAINS4_8MMA_AtomIJNS4_26SM100_MMA_F16BF16_2x1SM_SSISI_SI_fLi256ELi128ELNS4_4UMMA5MajorE0ELSO_0ELNSN_7ScaleInE0ELSP_0EEEEEENS4_6LayoutINS5_IJSC_SC_SC_EEENS5_IJNSA_ILi0EEESU_SU_EEEEENS5_IJNS4_10UnderscoreESX_SX_EEEEENS4_18SM100_TMA_2SM_LOADENS4_14ComposedLayoutINS4_7SwizzleILi3ELi4ELi3EEENS4_18smem_ptr_flag_bitsILi16EEENSS_INS5_IJNSA_ILi8EEENSA_ILi64EEEEEENS5_IJS17_SC_EEEEEEEvNS4_8identityES10_S1B_vS1C_EENS_8epilogue10collective18CollectiveEpilogueINS1E_23Sm100TmaWarpSpecializedILi4ELi2ELi32ELb1ELb0EEEJNS5_IJSG_SG_SG_EEENS5_IJNSS_ISG_SC_EENSS_INSA_ILi32EEESC_EEEEESI_SJ_SI_SJ_NS1E_6fusion15FusionCallbacksIS1I_NS1O_17LinearCombinationISI_fSI_fLNS_15FloatRoundStyleE2EEES1J_S1N_JEEENS4_5SM1004TMEM4LOAD26SM100_TMEM_LOAD_32dp32b32xENS4_13SM90_TMA_LOADENS11_INS12_ILi2ELi4ELi3EEES15_NSS_INS5_IJS16_S1L_EEENS5_IJS1L_SC_EEEEEEENS4_39AutoVectorizingCopyWithAssumedAlignmentILi128EEENS4_14SM90_TMA_STOREES23_S25_S25_EEEvvEEEEvNT_6ParamsE)
        /*0a8c*/ 	.short	0x0380
        /*0a8e*/ 	.short	0x0800


	//----- nvinfo : EIATTR_SW_WAR
	.align		4
.L_55:
        /*0a90*/ 	.byte	0x04, 0x36
        /*0a92*/ 	.short	(.L_57 - .L_56)
.L_56:
        /*0a94*/ 	.word	0x00000008
.L_57:


//--------------------- .nv.callgraph             --------------------------
	.section	.nv.callgraph,"",@"SHT_CUDA_CALLGRAPH"
	.align	4
	.sectionentsize	8
	.align		4
        /*0000*/ 	.word	0x00000000
	.align		4
        /*0004*/ 	.word	0xffffffff
	.align		4
        /*0008*/ 	.word	index@(_ZN7cutlass13device_kernelINS_4gemm6kernel13GemmUniversalIN4cute5tupleIJiiiiEEENS1_10collective13CollectiveMmaINS1_35MainloopSm100TmaUmmaWarpSpecializedILi3ELi2ELi4ENS5_IJNS4_1CILi2EEENSA_ILi1EEESC_EEEEENS5_IJNSA_ILi256EEENSA_ILi128EEESG_EEENS_10bfloat16_tENS5_IJlSC_lEEESI_SJ_NS4_8TiledMMAINS4_8MMA_AtomIJNS4_26SM100_MMA_F16BF16_2x1SM_SSISI_SI_fLi256ELi128ELNS4_4UMMA5MajorE0ELSO_0ELNSN_7ScaleInE0ELSP_0EEEEEENS4_6LayoutINS5_IJSC_SC_SC_EEENS5_IJNSA_ILi0EEESU_SU_EEEEENS5_IJNS4_10UnderscoreESX_SX_EEEEENS4_18SM100_TMA_2SM_LOADENS4_14ComposedLayoutINS4_7SwizzleILi3ELi4ELi3EEENS4_18smem_ptr_flag_bitsILi16EEENSS_INS5_IJNSA_ILi8EEENSA_ILi64EEEEEENS5_IJS17_SC_EEEEEEEvNS4_8identityES10_S1B_vS1C_EENS_8epilogue10collective18CollectiveEpilogueINS1E_23Sm100TmaWarpSpecializedILi4ELi2ELi32ELb1ELb0EEEJNS5_IJSG_SG_SG_EEENS5_IJNSS_ISG_SC_EENSS_INSA_ILi32EEESC_EEEEESI_SJ_SI_SJ_NS1E_6fusion15FusionCallbacksIS1I_NS1O_17LinearCombinationISI_fSI_fLNS_15FloatRoundStyleE2EEES1J_S1N_JEEENS4_5SM1004TMEM4LOAD26SM100_TMEM_LOAD_32dp32b32xENS4_13SM90_TMA_LOADENS11_INS12_ILi2ELi4ELi3EEES15_NSS_INS5_IJS16_S1L_EEENS5_IJS1L_SC_EEEEEEENS4_39AutoVectorizingCopyWithAssumedAlignmentILi128EEENS4_14SM90_TMA_STOREES23_S25_S25_EEEvvEEEEvNT_6ParamsE)
	.align		4
        /*000c*/ 	.word	index@(__assertfail)
	.align		4
        /*0010*/ 	.word	0x00000000
	.align		4
        /*0014*/ 	.word	0xfffffffe
	.align		4
        /*0018*/ 	.word	0x00000000
	.align		4
        /*001c*/ 	.word	0xfffffffd
	.align		4
        /*0020*/ 	.word	0x00000000
	.align		4
        /*0024*/ 	.word	0xfffffffc


//--------------------- .nv.constant4             --------------------------
	.section	.nv.constant4,"a",@progbits
	.align	8
	.align		8
.nv.constant4:
        /*0000*/ 	.dword	__assertfail
	.align		8
        /*0008*/ 	.dword	__unnamed_1
	.align		8
        /*0010*/ 	.dword	__unnamed_2
	.align		8
        /*0018*/ 	.dword	_ZN39_INTERNAL_93b592e9_4_k_cu_f0deb8e5_79864cuda3std3__45__cpo5beginE
	.align		8
        /*0020*/ 	.dword	_ZN39_INTERNAL_93b592e9_4_k_cu_f0deb8e5_79864cuda3std3__45__cpo3endE
	.align		8
        /*0028*/ 	.dword	_ZN39_INTERNAL_93b592e9_4_k_cu_f0deb8e5_79864cuda3std3__45__cpo6cbeginE
	.align		8
        /*0030*/ 	.dword	_ZN39_INTERNAL_93b592e9_4_k_cu_f0deb8e5_79864cuda3std3__45__cpo4cendE
	.align		8
        /*0038*/ 	.dword	_ZN39_INTERNAL_93b592e9_4_k_cu_f0deb8e5_79864cuda3std3__441_GLOBAL__N__93b592e9_4_k_cu_f0deb8e5_79866ignoreE
	.align		8
        /*0040*/ 	.dword	_ZN39_INTERNAL_93b592e9_4_k_cu_f0deb8e5_79864cuda3std3__419piecewise_constructE
	.align		8
        /*0048*/ 	.dword	_ZN39_INTERNAL_93b592e9_4_k_cu_f0deb8e5_79864cuda3std3__48in_placeE
	.align		8
        /*0050*/ 	.dword	_ZN39_INTERNAL_93b592e9_4_k_cu_f0deb8e5_79864cuda3std6ranges3__45__cpo4swapE
	.align		8
        /*0058*/ 	.dword	_ZN39_INTERNAL_93b592e9_4_k_cu_f0deb8e5_79864cuda3std6ranges3__45__cpo9iter_moveE
	.align		8
        /*0060*/ 	.dword	_ZN39_INTERNAL_93b592e9_4_k_cu_f0deb8e5_79864cute7productE
	.align		8
        /*0068*/ 	.dword	_ZN39_INTERNAL_93b592e9_4_k_cu_f0deb8e5_79864cute1_E
	.align		8
        /*0070*/ 	.dword	$str$25
	.align		8
        /*0078*/ 	.dword	$str$26
	.align		8
        /*0080*/ 	.dword	$str$27
	.align		8
        /*0088*/ 	.dword	$str$28


//--------------------- .text._ZN7cutlass13device_kernelINS_4gemm6kernel13GemmUniversalIN4cute5tupleIJiiiiEEENS1_10collective13CollectiveMmaINS1_35MainloopSm100TmaUmmaWarpSpecializedILi3ELi2ELi4ENS5_IJNS4_1CILi2EEENSA_ILi1EEESC_EEEEENS5_IJNSA_ILi256EEENSA_ILi128EEESG_EEENS_10bfloat16_tENS5_IJlSC_lEEESI_SJ_NS4_8TiledMMAINS4_8MMA_AtomIJNS4_26SM100_MMA_F16BF16_2x1SM_SSISI_SI_fLi256ELi128ELNS4_4UMMA5MajorE0ELSO_0ELNSN_7ScaleInE0ELSP_0EEEEEENS4_6LayoutINS5_IJSC_SC_SC_EEENS5_IJNSA_ILi0EEESU_SU_EEEEENS5_IJNS4_10UnderscoreESX_SX_EEEEENS4_18SM100_TMA_2SM_LOADENS4_14ComposedLayoutINS4_7SwizzleILi3ELi4ELi3EEENS4_18smem_ptr_flag_bitsILi16EEENSS_INS5_IJNSA_ILi8EEENSA_ILi64EEEEEENS5_IJS17_SC_EEEEEEEvNS4_8identityES10_S1B_vS1C_EENS_8epilogue10collective18CollectiveEpilogueINS1E_23Sm100TmaWarpSpecializedILi4ELi2ELi32ELb1ELb0EEEJNS5_IJSG_SG_SG_EEENS5_IJNSS_ISG_SC_EENSS_INSA_ILi32EEESC_EEEEESI_SJ_SI_SJ_NS1E_6fusion15FusionCallbacksIS1I_NS1O_17LinearCombinationISI_fSI_fLNS_15FloatRoundStyleE2EEES1J_S1N_JEEENS4_5SM1004TMEM4LOAD26SM100_TMEM_LOAD_32dp32b32xENS4_13SM90_TMA_LOADENS11_INS12_ILi2ELi4ELi3EEES15_NSS_INS5_IJS16_S1L_EEENS5_IJS1L_SC_EEEEEEENS4_39AutoVectorizingCopyWithAssumedAlignmentILi128EEENS4_14SM90_TMA_STOREES23_S25_S25_EEEvvEEEEvNT_6ParamsE --------------------------
	.section	.text._ZN7cutlass13device_kernelINS_4gemm6kernel13GemmUniversalIN4cute5tupleIJiiiiEEENS1_10collective13CollectiveMmaINS1_35MainloopSm100TmaUmmaWarpSpecializedILi3ELi2ELi4ENS5_IJNS4_1CILi2EEENSA_ILi1EEESC_EEEEENS5_IJNSA_ILi256EEENSA_ILi128EEESG_EEENS_10bfloat16_tENS5_IJlSC_lEEESI_SJ_NS4_8TiledMMAINS4_8MMA_AtomIJNS4_26SM100_MMA_F16BF16_2x1SM_SSISI_SI_fLi256ELi128ELNS4_4UMMA5MajorE0ELSO_0ELNSN_7ScaleInE0ELSP_0EEEEEENS4_6LayoutINS5_IJSC_SC_SC_EEENS5_IJNSA_ILi0EEESU_SU_EEEEENS5_IJNS4_10UnderscoreESX_SX_EEEEENS4_18SM100_TMA_2SM_LOADENS4_14ComposedLayoutINS4_7SwizzleILi3ELi4ELi3EEENS4_18smem_ptr_flag_bitsILi16EEENSS_INS5_IJNSA_ILi8EEENSA_ILi64EEEEEENS5_IJS17_SC_EEEEEEEvNS4_8identityES10_S1B_vS1C_EENS_8epilogue10collective18CollectiveEpilogueINS1E_23Sm100TmaWarpSpecializedILi4ELi2ELi32ELb1ELb0EEEJNS5_IJSG_SG_SG_EEENS5_IJNSS_ISG_SC_EENSS_INSA_ILi32EEESC_EEEEESI_SJ_SI_SJ_NS1E_6fusion15FusionCallbacksIS1I_NS1O_17LinearCombinationISI_fSI_fLNS_15FloatRoundStyleE2EEES1J_S1N_JEEENS4_5SM1004TMEM4LOAD26SM100_TMEM_LOAD_32dp32b32xENS4_13SM90_TMA_LOADENS11_INS12_ILi2ELi4ELi3EEES15_NSS_INS5_IJS16_S1L_EEENS5_IJS1L_SC_EEEEEEENS4_39AutoVectorizingCopyWithAssumedAlignmentILi128EEENS4_14SM90_TMA_STOREES23_S25_S25_EEEvvEEEEvNT_6ParamsE,"ax",@progbits
	.align	128
.text._ZN7cutlass13device_kernelINS_4gemm6kernel13GemmUniversalIN4cute5tupleIJiiiiEEENS1_10collective13CollectiveMmaINS1_35MainloopSm100TmaUmmaWarpSpecializedILi3ELi2ELi4ENS5_IJNS4_1CILi2EEENSA_ILi1EEESC_EEEEENS5_IJNSA_ILi256EEENSA_ILi128EEESG_EEENS_10bfloat16_tENS5_IJlSC_lEEESI_SJ_NS4_8TiledMMAINS4_8MMA_AtomIJNS4_26SM100_MMA_F16BF16_2x1SM_SSISI_SI_fLi256ELi128ELNS4_4UMMA5MajorE0ELSO_0ELNSN_7ScaleInE0ELSP_0EEEEEENS4_6LayoutINS5_IJSC_SC_SC_EEENS5_IJNSA_ILi0EEESU_SU_EEEEENS5_IJNS4_10UnderscoreESX_SX_EEEEENS4_18SM100_TMA_2SM_LOADENS4_14ComposedLayoutINS4_7SwizzleILi3ELi4ELi3EEENS4_18smem_ptr_flag_bitsILi16EEENSS_INS5_IJNSA_ILi8EEENSA_ILi64EEEEEENS5_IJS17_SC_EEEEEEEvNS4_8identityES10_S1B_vS1C_EENS_8epilogue10collective18CollectiveEpilogueINS1E_23Sm100TmaWarpSpecializedILi4ELi2ELi32ELb1ELb0EEEJNS5_IJSG_SG_SG_EEENS5_IJNSS_ISG_SC_EENSS_INSA_ILi32EEESC_EEEEESI_SJ_SI_SJ_NS1E_6fusion15FusionCallbacksIS1I_NS1O_17LinearCombinationISI_fSI_fLNS_15FloatRoundStyleE2EEES1J_S1N_JEEENS4_5SM1004TMEM4LOAD26SM100_TMEM_LOAD_32dp32b32xENS4_13SM90_TMA_LOADENS11_INS12_ILi2ELi4ELi3EEES15_NSS_INS5_IJS16_S1L_EEENS5_IJS1L_SC_EEEEEEENS4_39AutoVectorizingCopyWithAssumedAlignmentILi128EEENS4_14SM90_TMA_STOREES23_S25_S25_EEEvvEEEEvNT_6ParamsE:
        .type           _ZN7cutlass13device_kernelINS_4gemm6kernel13GemmUniversalIN4cute5tupleIJiiiiEEENS1_10collective13CollectiveMmaINS1_35MainloopSm100TmaUmmaWarpSpecializedILi3ELi2ELi4ENS5_IJNS4_1CILi2EEENSA_ILi1EEESC_EEEEENS5_IJNSA_ILi256EEENSA_ILi128EEESG_EEENS_10bfloat16_tENS5_IJlSC_lEEESI_SJ_NS4_8TiledMMAINS4_8MMA_AtomIJNS4_26SM100_MMA_F16BF16_2x1SM_SSISI_SI_fLi256ELi128ELNS4_4UMMA5MajorE0ELSO_0ELNSN_7ScaleInE0ELSP_0EEEEEENS4_6LayoutINS5_IJSC_SC_SC_EEENS5_IJNSA_ILi0EEESU_SU_EEEEENS5_IJNS4_10UnderscoreESX_SX_EEEEENS4_18SM100_TMA_2SM_LOADENS4_14ComposedLayoutINS4_7SwizzleILi3ELi4ELi3EEENS4_18smem_ptr_flag_bitsILi16EEENSS_INS5_IJNSA_ILi8EEENSA_ILi64EEEEEENS5_IJS17_SC_EEEEEEEvNS4_8identityES10_S1B_vS1C_EENS_8epilogue10collective18CollectiveEpilogueINS1E_23Sm100TmaWarpSpecializedILi4ELi2ELi32ELb1ELb0EEEJNS5_IJSG_SG_SG_EEENS5_IJNSS_ISG_SC_EENSS_INSA_ILi32EEESC_EEEEESI_SJ_SI_SJ_NS1E_6fusion15FusionCallbacksIS1I_NS1O_17LinearCombinationISI_fSI_fLNS_15FloatRoundStyleE2EEES1J_S1N_JEEENS4_5SM1004TMEM4LOAD26SM100_TMEM_LOAD_32dp32b32xENS4_13SM90_TMA_LOADENS11_INS12_ILi2ELi4ELi3EEES15_NSS_INS5_IJS16_S1L_EEENS5_IJS1L_SC_EEEEEEENS4_39AutoVectorizingCopyWithAssumedAlignmentILi128EEENS4_14SM90_TMA_STOREES23_S25_S25_EEEvvEEEEvNT_6ParamsE,@function
        .size           _ZN7cutlass13device_kernelINS_4gemm6kernel13GemmUniversalIN4cute5tupleIJiiiiEEENS1_10collective13CollectiveMmaINS1_35MainloopSm100TmaUmmaWarpSpecializedILi3ELi2ELi4ENS5_IJNS4_1CILi2EEENSA_ILi1EEESC_EEEEENS5_IJNSA_ILi256EEENSA_ILi128EEESG_EEENS_10bfloat16_tENS5_IJlSC_lEEESI_SJ_NS4_8TiledMMAINS4_8MMA_AtomIJNS4_26SM100_MMA_F16BF16_2x1SM_SSISI_SI_fLi256ELi128ELNS4_4UMMA5MajorE0ELSO_0ELNSN_7ScaleInE0ELSP_0EEEEEENS4_6LayoutINS5_IJSC_SC_SC_EEENS5_IJNSA_ILi0EEESU_SU_EEEEENS5_IJNS4_10UnderscoreESX_SX_EEEEENS4_18SM100_TMA_2SM_LOADENS4_14ComposedLayoutINS4_7SwizzleILi3ELi4ELi3EEENS4_18smem_ptr_flag_bitsILi16EEENSS_INS5_IJNSA_ILi8EEENSA_ILi64EEEEEENS5_IJS17_SC_EEEEEEEvNS4_8identityES10_S1B_vS1C_EENS_8epilogue10collective18CollectiveEpilogueINS1E_23Sm100TmaWarpSpecializedILi4ELi2ELi32ELb1ELb0EEEJNS5_IJSG_SG_SG_EEENS5_IJNSS_ISG_SC_EENSS_INSA_ILi32EEESC_EEEEESI_SJ_SI_SJ_NS1E_6fusion15FusionCallbacksIS1I_NS1O_17LinearCombinationISI_fSI_fLNS_15FloatRoundStyleE2EEES1J_S1N_JEEENS4_5SM1004TMEM4LOAD26SM100_TMEM_LOAD_32dp32b32xENS4_13SM90_TMA_LOADENS11_INS12_ILi2ELi4ELi3EEES15_NSS_INS5_IJS16_S1L_EEENS5_IJS1L_SC_EEEEEEENS4_39AutoVectorizingCopyWithAssumedAlignmentILi128EEENS4_14SM90_TMA_STOREES23_S25_S25_EEEvvEEEEvNT_6ParamsE,(.L_x_194 - _ZN7cutlass13device_kernelINS_4gemm6kernel13GemmUniversalIN4cute5tupleIJiiiiEEENS1_10collective13CollectiveMmaINS1_35MainloopSm100TmaUmmaWarpSpecializedILi3ELi2ELi4ENS5_IJNS4_1CILi2EEENSA_ILi1EEESC_EEEEENS5_IJNSA_ILi256EEENSA_ILi128EEESG_EEENS_10bfloat16_tENS5_IJlSC_lEEESI_SJ_NS4_8TiledMMAINS4_8MMA_AtomIJNS4_26SM100_MMA_F16BF16_2x1SM_SSISI_SI_fLi256ELi128ELNS4_4UMMA5MajorE0ELSO_0ELNSN_7ScaleInE0ELSP_0EEEEEENS4_6LayoutINS5_IJSC_SC_SC_EEENS5_IJNSA_ILi0EEESU_SU_EEEEENS5_IJNS4_10UnderscoreESX_SX_EEEEENS4_18SM100_TMA_2SM_LOADENS4_14ComposedLayoutINS4_7SwizzleILi3ELi4ELi3EEENS4_18smem_ptr_flag_bitsILi16EEENSS_INS5_IJNSA_ILi8EEENSA_ILi64EEEEEENS5_IJS17_SC_EEEEEEEvNS4_8identityES10_S1B_vS1C_EENS_8epilogue10collective18CollectiveEpilogueINS1E_23Sm100TmaWarpSpecializedILi4ELi2ELi32ELb1ELb0EEEJNS5_IJSG_SG_SG_EEENS5_IJNSS_ISG_SC_EENSS_INSA_ILi32EEESC_EEEEESI_SJ_SI_SJ_NS1E_6fusion15FusionCallbacksIS1I_NS1O_17LinearCombinationISI_fSI_fLNS_15FloatRoundStyleE2EEES1J_S1N_JEEENS4_5SM1004TMEM4LOAD26SM100_TMEM_LOAD_32dp32b32xENS4_13SM90_TMA_LOADENS11_INS12_ILi2ELi4ELi3EEES15_NSS_INS5_IJS16_S1L_EEENS5_IJS1L_SC_EEEEEEENS4_39AutoVectorizingCopyWithAssumedAlignmentILi128EEENS4_14SM90_TMA_STOREES23_S25_S25_EEEvvEEEEvNT_6ParamsE)
        .other          _ZN7cutlass13device_kernelINS_4gemm6kernel13GemmUniversalIN4cute5tupleIJiiiiEEENS1_10collective13CollectiveMmaINS1_35MainloopSm100TmaUmmaWarpSpecializedILi3ELi2ELi4ENS5_IJNS4_1CILi2EEENSA_ILi1EEESC_EEEEENS5_IJNSA_ILi256EEENSA_ILi128EEESG_EEENS_10bfloat16_tENS5_IJlSC_lEEESI_SJ_NS4_8TiledMMAINS4_8MMA_AtomIJNS4_26SM100_MMA_F16BF16_2x1SM_SSISI_SI_fLi256ELi128ELNS4_4UMMA5MajorE0ELSO_0ELNSN_7ScaleInE0ELSP_0EEEEEENS4_6LayoutINS5_IJSC_SC_SC_EEENS5_IJNSA_ILi0EEESU_SU_EEEEENS5_IJNS4_10UnderscoreESX_SX_EEEEENS4_18SM100_TMA_2SM_LOADENS4_14ComposedLayoutINS4_7SwizzleILi3ELi4ELi3EEENS4_18smem_ptr_flag_bitsILi16EEENSS_INS5_IJNSA_ILi8EEENSA_ILi64EEEEEENS5_IJS17_SC_EEEEEEEvNS4_8identityES10_S1B_vS1C_EENS_8epilogue10collective18CollectiveEpilogueINS1E_23Sm100TmaWarpSpecializedILi4ELi2ELi32ELb1ELb0EEEJNS5_IJSG_SG_SG_EEENS5_IJNSS_ISG_SC_EENSS_INSA_ILi32EEESC_EEEEESI_SJ_SI_SJ_NS1E_6fusion15FusionCallbacksIS1I_NS1O_17LinearCombinationISI_fSI_fLNS_15FloatRoundStyleE2EEES1J_S1N_JEEENS4_5SM1004TMEM4LOAD26SM100_TMEM_LOAD_32dp32b32xENS4_13SM90_TMA_LOADENS11_INS12_ILi2ELi4ELi3EEES15_NSS_INS5_IJS16_S1L_EEENS5_IJS1L_SC_EEEEEEENS4_39AutoVectorizingCopyWithAssumedAlignmentILi128EEENS4_14SM90_TMA_STOREES23_S25_S25_EEEvvEEEEvNT_6ParamsE,@"STO_CUDA_ENTRY STV_DEFAULT"
_ZN7cutlass13device_kernelINS_4gemm6kernel13GemmUniversalIN4cute5tupleIJiiiiEEENS1_10collective13CollectiveMmaINS1_35MainloopSm100TmaUmmaWarpSpecializedILi3ELi2ELi4ENS5_IJNS4_1CILi2EEENSA_ILi1EEESC_EEEEENS5_IJNSA_ILi256EEENSA_ILi128EEESG_EEENS_10bfloat16_tENS5_IJlSC_lEEESI_SJ_NS4_8TiledMMAINS4_8MMA_AtomIJNS4_26SM100_MMA_F16BF16_2x1SM_SSISI_SI_fLi256ELi128ELNS4_4UMMA5MajorE0ELSO_0ELNSN_7ScaleInE0ELSP_0EEEEEENS4_6LayoutINS5_IJSC_SC_SC_EEENS5_IJNSA_ILi0EEESU_SU_EEEEENS5_IJNS4_10UnderscoreESX_SX_EEEEENS4_18SM100_TMA_2SM_LOADENS4_14ComposedLayoutINS4_7SwizzleILi3ELi4ELi3EEENS4_18smem_ptr_flag_bitsILi16EEENSS_INS5_IJNSA_ILi8EEENSA_ILi64EEEEEENS5_IJS17_SC_EEEEEEEvNS4_8identityES10_S1B_vS1C_EENS_8epilogue10collective18CollectiveEpilogueINS1E_23Sm100TmaWarpSpecializedILi4ELi2ELi32ELb1ELb0EEEJNS5_IJSG_SG_SG_EEENS5_IJNSS_ISG_SC_EENSS_INSA_ILi32EEESC_EEEEESI_SJ_SI_SJ_NS1E_6fusion15FusionCallbacksIS1I_NS1O_17LinearCombinationISI_fSI_fLNS_15FloatRoundStyleE2EEES1J_S1N_JEEENS4_5SM1004TMEM4LOAD26SM100_TMEM_LOAD_32dp32b32xENS4_13SM90_TMA_LOADENS11_INS12_ILi2ELi4ELi3EEES15_NSS_INS5_IJS16_S1L_EEENS5_IJS1L_SC_EEEEEEENS4_39AutoVectorizingCopyWithAssumedAlignmentILi128EEENS4_14SM90_TMA_STOREES23_S25_S25_EEEvvEEEEvNT_6ParamsE:
[----:B------:R-:W1:Y:S01]  /*0000*/  LDC R1, c[0x0][0x37c] ;  /* 0x0000df00ff017b82 */ /* 0x000e620000000800 */
[----:B------:R-:W2:Y:S01]  /*0010*/  S2R R105, SR_TID.X ;  /* 0x0000000000697919 */ /* 0x000ea20000002100 */
[----:B------:R-:W3:Y:S06]  /*0020*/  LDCU.64 UR6, c[0x0][0x890] ;  /* 0x00011200ff0677ac */ /* 0x000eec0008000a00 */
[----:B------:R-:W4:Y:S01]  /*0030*/  S2UR UR37, SR_CgaCtaId ;  /* 0x00000000002579c3 */ /* 0x000f220000008800 */
[----:B------:R-:W-:Y:S02]  /*0040*/  PRMT R92, RZ, 0x7610, R92 ;  /* 0x00007610ff5c7816 */ /* 0x000fe4000000005c */
[----:B------:R-:W-:Y:S01]  /*0050*/  ELECT P1, URZ, PT ;  /* 0x0000000000ff782f */ /* 0x000fe20003820000 */
[----:B------:R-:W1:Y:S01]  /*0060*/  LDCU.64 UR46, c[0x0][0x358] ;  /* 0x00006b00ff2e77ac */ /* 0x000e620008000a00 */
[----:B---3--:R-:W-:-:S04]  /*0070*/  UISETP.NE.U32.AND UP0, UPT, UR6, URZ, UPT ;  /* 0x000000ff0600728c */ /* 0x008fc8000bf05070 */
[----:B------:R-:W-:Y:S02]  /*0080*/  UISETP.NE.AND.EX UP0, UPT, UR7, URZ, UPT, UP0 ;  /* 0x000000ff0700728c */ /* 0x000fe4000bf05300 */
[----:B----4-:R-:W-:Y:S02]  /*0090*/  ULOP3.LUT UR5, UR37, 0x1, URZ, 0xc0, !UPT ;  /* 0x0000000125057892 */ /* 0x010fe4000f8ec0ff */
[----:B------:R-:W-:Y:S01]  /*00a0*/  ULOP3.LUT UR4, UR37, 0x1, URZ, 0x3c, !UPT ;  /* 0x0000000125047892 */ /* 0x000fe2000f8e3cff */
[----:B--2---:R-:W-:-:S05]  /*00b0*/  SHF.R.U32.HI R96, RZ, 0x5, R105 ;  /* 0x00000005ff607819 */ /* 0x004fca0000011669 */
[----:B------:R-:W2:Y:S02]  /*00c0*/  SHFL.IDX PT, R0, R96, RZ, 0x1f ;  /* 0x00001fff60007589 */ /* 0x000ea400000e0000 */
[----:B--2---:R-:W-:Y:S01]  /*00d0*/  R2UR UR10, R0 ;  /* 0x00000000000a72ca */ /* 0x004fe200000e0000 */
[----:B-1----:R-:W-:-:S14]  /*00e0*/  BRA.U UP0, `(.L_x_0) ;  /* 0x00000001002c7547 */ /* 0x002fdc000b800000 */
[----:B------:R-:W1:Y:S02]  /*00f0*/  LDCU.64 UR8, c[0x0][0x888] ;  /* 0x00011100ff0877ac */ /* 0x000e640008000a00 */
[----:B-1----:R-:W-:-:S04]  /*0100*/  UISETP.NE.U32.AND UP0, UPT, UR8, URZ, UPT ;  /* 0x000000ff0800728c */ /* 0x002fc8000bf05070 */
[----:B------:R-:W-:-:S09]  /*0110*/  UISETP.NE.AND.EX UP0, UPT, UR9, URZ, UPT, UP0 ;  /* 0x000000ff0900728c */ /* 0x000fd2000bf05300 */
[----:B------:R-:W-:Y:S05]  /*0120*/  BRA.U !UP0, `(.L_x_1) ;  /* 0x0000000108107547 */ /* 0x000fea000b800000 */
[----:B------:R-:W1:Y:S02]  /*0130*/  LDC.64 R2, c[0x0][0x888] ;  /* 0x00022200ff027b82 */ /* 0x000e640000000a00 */
[----:B-1----:R1:W5:Y:S01]  /*0140*/  LDG.E R49, desc[UR46][R2.64] ;  /* 0x0000002e02317981 */ /* 0x002362000c1e1900 */
[----:B------:R-:W-:Y:S01]  /*0150*/  HFMA2 R92, -RZ, RZ, 0, 5.9604644775390625e-08 ;  /* 0x00000001ff5c7431 */ /* 0x000fe200000001ff */
[----:B------:R-:W-:Y:S05]  /*0160*/  BRA `(.L_x_0) ;  /* 0x00000000000c7947 */ /* 0x000fea0003800000 */
.L_x_1:
[----:B------:R-:W1:Y:S01]  /*0170*/  LDCU UR8, c[0x0][0x880] ;  /* 0x00011000ff0877ac */ /* 0x000e620008000800 */
[----:B------:R-:W-:Y:S01]  /*0180*/  HFMA2 R92, -RZ, RZ, 0, 5.9604644775390625e-08 ;  /* 0x00000001ff5c7431 */ /* 0x000fe200000001ff */
[----:B-1----:R-:W-:-:S07]  /*0190*/  MOV R49, UR8 ;  /* 0x0000000800317c02 */ /* 0x002fce0008000f00 */
.L_x_0:
[----:B------:R-:W2:Y:S02]  /*01a0*/  LDCU.64 UR8, c[0x0][0x8b0] ;  /* 0x00011600ff0877ac */ /* 0x000ea40008000a00 */
[----:B--2---:R-:W-:-:S04]  /*01b0*/  UISETP.NE.U32.AND UP0, UPT, UR8, URZ, UPT ;  /* 0x000000ff0800728c */ /* 0x004fc8000bf05070 */
[----:B------:R-:W-:-:S09]  /*01c0*/  UISETP.NE.AND.EX UP0, UPT, UR9, URZ, UPT, UP0 ;  /* 0x000000ff0900728c */ /* 0x000fd2000bf05300 */
[----:B------:R-:W-:Y:S05]  /*01d0*/  BRA.U UP0, `(.L_x_2) ;  /* 0x0000000100247547 */ /* 0x000fea000b800000 */
[----:B------:R-:W2:Y:S02]  /*01e0*/  LDCU.64 UR8, c[0x0][0x8a8] ;  /* 0x00011500ff0877ac */ /* 0x000ea40008000a00 */
[----:B--2---:R-:W-:-:S04]  /*01f0*/  UISETP.NE.U32.AND UP0, UPT, UR8, URZ, UPT ;  /* 0x000000ff0800728c */ /* 0x004fc8000bf05070 */
[----:B------:R-:W-:-:S09]  /*0200*/  UISETP.NE.AND.EX UP0, UPT, UR9, URZ, UPT, UP0 ;  /* 0x000000ff0900728c */ /* 0x000fd2000bf05300 */
[----:B------:R-:W-:Y:S05]  /*0210*/  BRA.U !UP0, `(.L_x_3) ;  /* 0x00000001080c7547 */ /* 0x000fea000b800000 */
[----:B-1----:R-:W1:Y:S02]  /*0220*/  LDC.64 R2, c[0x0][0x8a8] ;  /* 0x00022a00ff027b82 */ /* 0x002e640000000a00 */
[----:B-1----:R2:W5:Y:S01]  /*0230*/  LDG.E R47, desc[UR46][R2.64] ;  /* 0x0000002e022f7981 */ /* 0x002562000c1e1900 */
[----:B------:R-:W-:Y:S05]  /*0240*/  BRA `(.L_x_2) ;  /* 0x0000000000087947 */ /* 0x000fea0003800000 */
.L_x_3:
[----:B------:R-:W2:Y:S02]  /*0250*/  LDCU UR8, c[0x0][0x8a0] ;  /* 0x00011400ff0877ac */ /* 0x000ea40008000800 */
[----:B--2---:R-:W-:Y:S02]  /*0260*/  MOV R47, UR8 ;  /* 0x00000008002f7c02 */ /* 0x004fe40008000f00 */
.L_x_2:
[----:B------:R-:W-:Y:S01]  /*0270*/  IMAD.U32 R0, RZ, RZ, UR10 ;  /* 0x0000000aff007e24 */ /* 0x000fe2000f8e00ff */
[----:B------:R-:W-:Y:S04]  /*0280*/  BSSY.RECONVERGENT B0, `(.L_x_4) ;  /* 0x000000c000007945 */ /* 0x000fe80003800200 */
[C---:B------:R-:W-:Y:S02]  /*0290*/  ISETP.NE.OR P2, PT, R0.reuse, 0x1, !P1 ;  /* 0x000000010000780c */ /* 0x040fe40004f45670 */
[----:B------:R-:W-:-:S11]  /*02a0*/  ISETP.NE.OR P0, PT, R0, 0x3, !P1 ;  /* 0x000000030000780c */ /* 0x000fd60004f05670 */
[----:B------:R-:W-:Y:S05]  /*02b0*/  @P2 BRA `(.L_x_5) ;  /* 0x0000000000202947 */ /* 0x000fea0003800000 */
[----:B------:R-:W3:Y:S02]  /*02c0*/  LDCU.64 UR8, c[0x0][0x348] ;  /* 0x00006900ff0877ac */ /* 0x000ee40008000a00 */
[----:B---3--:R-:W-:Y:S02]  /*02d0*/  UIADD3 UR12, UP1, UPT, UR8, 0x80, URZ ;  /* 0x00000080080c7890 */ /* 0x008fe4000ff3e0ff */
[----:B------:R-:W-:Y:S02]  /*02e0*/  UIADD3 UR8, UP0, UPT, UR8, 0x180, URZ ;  /* 0x0000018008087890 */ /* 0x000fe4000ff1e0ff */
[----:B------:R-:W-:Y:S02]  /*02f0*/  UIADD3.X UR13, UPT, UPT, URZ, UR9, URZ, UP1, !UPT ;  /* 0x00000009ff0d7290 */ /* 0x000fe40008ffe4ff */
[----:B------:R-:W-:-:S07]  /*0300*/  UIADD3.X UR9, UPT, UPT, URZ, UR9, URZ, UP0, !UPT ;  /* 0x00000009ff097290 */ /* 0x000fce00087fe4ff */
[----:B------:R3:W-:Y:S02]  /*0310*/  UTMACCTL.PF [UR12] ;  /* 0x000000000c0079b9 */ /* 0x0007e40008040000 */
[----:B------:R3:W-:Y:S02]  /*0320*/  UTMACCTL.PF [UR8] ;  /* 0x00000000080079b9 */ /* 0x0007e40008040000 */
[----:B---3--:R-:W-:Y:S01]  /*0330*/  NOP ;  /* 0x0000000000007918 */ /* 0x008fe20000000000 */
.L_x_5:
[----:B------:R-:W-:Y:S05]  /*0340*/  BSYNC.RECONVERGENT B0 ;  /* 0x0000000000007941 */ /* 0x000fea0003800200 */
.L_x_4:
[----:B------:R-:W-:Y:S04]  /*0350*/  BSSY.RECONVERGENT B0, `(.L_x_6) ;  /* 0x000000a000007945 */ /* 0x000fe80003800200 */
        /* <DEDUP_REMOVED lines=9> */
.L_x_7:
[----:B------:R-:W-:Y:S05]  /*03f0*/  BSYNC.RECONVERGENT B0 ;  /* 0x0000000000007941 */ /* 0x000fea0003800200 */
.L_x_6:
[----:B------:R-:W3:Y:S01]  /*0400*/  LDCU.64 UR8, c[0x0][0x888] ;  /* 0x00011100ff0877ac */ /* 0x000ee20008000a00 */
[----:B------:R-:W-:Y:S02]  /*0410*/  UISETP.EQ.U32.AND UP1, UPT, UR6, URZ, UPT ;  /* 0x000000ff0600728c */ /* 0x000fe4000bf22070 */
[----:B------:R-:W-:Y:S02]  /*0420*/  UPLOP3.LUT UP5, UPT, UPT, UPT, UPT, 0x80, 0x8 ;  /* 0x000000000008789c */ /* 0x000fe40003faf070 */
[----:B---3--:R-:W-:-:S04]  /*0430*/  UISETP.NE.U32.AND UP0, UPT, UR8, URZ, UPT ;  /* 0x000000ff0800728c */ /* 0x008fc8000bf05070 */
[----:B------:R-:W-:-:S04]  /*0440*/  UISETP.NE.AND.EX UP0, UPT, UR9, URZ, UPT, UP0 ;  /* 0x000000ff0900728c */ /* 0x000fc8000bf05300 */
[----:B------:R-:W-:-:S04]  /*0450*/  UISETP.EQ.OR.EX UP2, UPT, UR7, URZ, !UP0, UP1 ;  /* 0x000000ff0700728c */ /* 0x000fc8000c742710 */
[----:B------:R-:W-:-:S05]  /*0460*/  UP2UR UR50, UPR, URZ, 0x4 ;  /* 0x00000004ff327883 */ /* 0x000fca0008000000 */
[----:B------:R-:W-:Y:S07]  /*0470*/  BRA.U !UP2, `(.L_x_8) ;  /* 0x000000010a207547 */ /* 0x000fee000b800000 */
[----:B------:R-:W-:Y:S01]  /*0480*/  UISETP.NE.U32.AND UP2, UPT, UR6, URZ, UPT ;  /* 0x000000ff0600728c */ /* 0x000fe2000bf45070 */
[----:B-----5:R-:W-:Y:S01]  /*0490*/  FSETP.NEU.AND P0, PT, R49, RZ, PT ;  /* 0x000000ff3100720b */ /* 0x020fe20003f0d000 */
[----:B------:R-:W-:Y:S02]  /*04a0*/  USEL UR6, URZ, 0xffffffff, UP0 ;  /* 0xffffffffff067887 */ /* 0x000fe40008000000 */
[----:B------:R-:W-:-:S10]  /*04b0*/  UISETP.NE.AND.EX UP2, UPT, UR7, URZ, UPT, UP2 ;  /* 0x000000ff0700728c */ /* 0x000fd4000bf45320 */
[----:B------:R-:W-:Y:S01]  /*04c0*/  VOTEU.ANY UP1, P0 ;  /* 0x0000000000ff7886 */ /* 0x000fe20000020100 */
[----:B------:R-:W-:-:S04]  /*04d0*/  @!UP2 USEL UR6, URZ, 0xffffffff, UP1 ;  /* 0xffffffffff06a887 */ /* 0x000fc80008800000 */
[----:B------:R-:W-:-:S04]  /*04e0*/  ULOP3.LUT UR6, UR6, 0x1, URZ, 0xc0, !UPT ;  /* 0x0000000106067892 */ /* 0x000fc8000f8ec0ff */
[----:B------:R-:W-:-:S11]  /*04f0*/  UISETP.NE.U32.AND UP5, UPT, UR6, 0x1, UPT ;  /* 0x000000010600788c */ /* 0x000fd6000bfa5070 */
.L_x_8:
[----:B------:R-:W3:Y:S01]  /*0500*/  SHFL.IDX PT, R0, R96, RZ, 0x1f ;  /* 0x00001fff60007589 */ /* 0x000ee200000e0000 */
[----:B------:R-:W-:-:S04]  /*0510*/  UISETP.NE.AND UP1, UPT, UR10, 0x2, UPT ;  /* 0x000000020a00788c */ /* 0x000fc8000bf25270 */
[----:B------:R-:W-:Y:S02]  /*0520*/  UISETP.EQ.AND UP2, UPT, UR5, URZ, !UP1 ;  /* 0x000000ff0500728c */ /* 0x000fe4000cf42270 */
[----:B------:R-:W-:-:S04]  /*0530*/  USEL UR7, URZ, 0x1, UP1 ;  /* 0x00000001ff077887 */ /* 0x000fc80008800000 */
[----:B------:R-:W-:Y:S02]  /*0540*/  PLOP3.LUT P5, PT, P1, PT, UP2, 0x80, 0x8 ;  /* 0x000000000008781c */ /* 0x000fe40000faf028 */
[----:B---3--:R-:W-:-:S13]  /*0550*/  ISETP.NE.AND P0, PT, R0, RZ, PT ;  /* 0x000000ff0000720c */ /* 0x008fda0003f05270 */
[----:B------:R-:W-:Y:S05]  /*0560*/  @P0 BRA `(.L_x_9) ;  /* 0x00000000003c0947 */ /* 0x000fea0003800000 */
[----:B------:R-:W-:Y:S01]  /*0570*/  UMOV UR8, 0x400 ;  /* 0x0000040000087882 */ /* 0x000fe20000000000 */
[----:B------:R-:W-:Y:S01]  /*0580*/  UMOV UR6, 0x1 ;  /* 0x0000000100067882 */ /* 0x000fe20000000000 */
[----:B------:R-:W-:Y:S02]  /*0590*/  ULEA UR8, UR37, UR8, 0x18 ;  /* 0x0000000825087291 */ /* 0x000fe4000f8ec0ff */
[----:B------:R-:W-:-:S04]  /*05a0*/  UIADD3 UR12, UPT, UPT, -UR6, 0x100000, URZ ;  /* 0x00100000060c7890 */ /* 0x000fc8000fffe1ff */
[----:B------:R-:W-:Y:S02]  /*05b0*/  USHF.L.U32 UR13, UR12, 0xb, URZ ;  /* 0x0000000b0c0d7899 */ /* 0x000fe400080006ff */
[----:B------:R-:W-:Y:S01]  /*05c0*/  USHF.L.U32 UR12, UR12, 0x1, URZ ;  /* 0x000000010c0c7899 */ /* 0x000fe200080006ff */
[----:B------:R-:W-:Y:S01]  /*05d0*/  ELECT P0, URZ, PT ;  /* 0x0000000000ff782f */ /* 0x000fe20003800000 */
[----:B------:R-:W3:Y:S10]  /*05e0*/  FENCE.VIEW.ASYNC.S ;  /* 0x00000000000073c6 */ /* 0x000ef40000000000 */
[----:B---3--:R3:W4:Y:S01]  /*05f0*/  SYNCS.EXCH.64 URZ, [UR8], UR12 ;  /* 0x0000000c08ff75b2 */ /* 0x0087220008000100 */
[----:B------:R3:W1:Y:S01]  /*0600*/  SYNCS.EXCH.64 URZ, [UR8+0x18], UR12 ;  /* 0x0000180c08ff75b2 */ /* 0x0006620008000100 */
[----:B------:R3:W1:Y:S01]  /*0610*/  SYNCS.EXCH.64 URZ, [UR8+0x8], UR12 ;  /* 0x0000080c08ff75b2 */ /* 0x0006620008000100 */
[----:B------:R3:W1:Y:S01]  /*0620*/  SYNCS.EXCH.64 URZ, [UR8+0x20], UR12 ;  /* 0x0000200c08ff75b2 */ /* 0x0006620008000100 */
[----:B------:R3:W1:Y:S01]  /*0630*/  SYNCS.EXCH.64 URZ, [UR8+0x10], UR12 ;  /* 0x0000100c08ff75b2 */ /* 0x0006620008000100 */
[----:B------:R3:W1:Y:S01]  /*0640*/  SYNCS.EXCH.64 URZ, [UR8+0x28], UR12 ;  /* 0x0000280c08ff75b2 */ /* 0x0006620008000100 */
[----:B------:R-:W-:Y:S01]  /*0650*/  NOP ;  /* 0x0000000000007918 */ /* 0x000fe20000000000 */
.L_x_9:
[----:B------:R-:W2:Y:S01]  /*0660*/  SHFL.IDX PT, R0, R96, RZ, 0x1f ;  /* 0x00001fff60007589 */ /* 0x000ea200000e0000 */
[----:B------:R-:W-:Y:S01]  /*0670*/  NOP ;  /* 0x0000000000007918 */ /* 0x000fe20000000000 */
[----:B--2---:R-:W-:-:S13]  /*0680*/  ISETP.NE.AND P0, PT, R0, 0x1, PT ;  /* 0x000000010000780c */ /* 0x004fda0003f05270 */
[----:B------:R-:W-:Y:S05]  /*0690*/  @P0 BRA `(.L_x_10) ;  /* 0x0000000000540947 */ /* 0x000fea0003800000 */
[----:B------:R-:W-:Y:S01]  /*06a0*/  UMOV UR9, 0x400 ;  /* 0x0000040000097882 */ /* 0x000fe20000000000 */
[----:B---3--:R-:W-:Y:S01]  /*06b0*/  UMOV UR8, 0x20 ;  /* 0x0000002000087882 */ /* 0x008fe20000000000 */
[----:B------:R-:W-:Y:S01]  /*06c0*/  UMOV UR6, 0x80 ;  /* 0x0000008000067882 */ /* 0x000fe20000000000 */
[----:B------:R-:W-:Y:S02]  /*06d0*/  ULEA UR9, UR37, UR9, 0x18 ;  /* 0x0000000925097291 */ /* 0x000fe4000f8ec0ff */
[----:B------:R-:W-:-:S04]  /*06e0*/  UIADD3 UR12, UPT, UPT, -UR8, 0x100000, URZ ;  /* 0x00100000080c7890 */ /* 0x000fc8000fffe1ff */
[----:B------:R-:W-:Y:S02]  /*06f0*/  USHF.L.U32 UR13, UR12, 0xb, URZ ;  /* 0x0000000b0c0d7899 */ /* 0x000fe400080006ff */
[----:B------:R-:W-:Y:S02]  /*0700*/  USHF.L.U32 UR12, UR12, 0x1, URZ ;  /* 0x000000010c0c7899 */ /* 0x000fe400080006ff */
[----:B------:R-:W-:-:S04]  /*0710*/  UIADD3 UR14, UPT, UPT, -UR6, 0x100000, URZ ;  /* 0x00100000060e7890 */ /* 0x000fc8000fffe1ff */
[----:B------:R-:W-:Y:S02]  /*0720*/  USHF.L.U32 UR15, UR14, 0xb, URZ ;  /* 0x0000000b0e0f7899 */ /* 0x000fe400080006ff */
[----:B------:R-:W-:Y:S01]  /*0730*/  USHF.L.U32 UR14, UR14, 0x1, URZ ;  /* 0x000000010e0e7899 */ /* 0x000fe200080006ff */
[----:B------:R-:W-:Y:S01]  /*0740*/  ELECT P0, URZ, PT ;  /* 0x0000000000ff782f */ /* 0x000fe20003800000 */
[----:B------:R-:W2:Y:S02]  /*0750*/  FENCE.VIEW.ASYNC.S ;  /* 0x00000000000073c6 */ /* 0x000ea40000000000 */
[----:B--2---:R2:W3:Y:S08]  /*0760*/  SYNCS.EXCH.64 URZ, [UR9+0x30], UR12 ;  /* 0x0000300c09ff75b2 */ /* 0x0044f00008000100 */
[----:B------:R2:W1:Y:S01]  /*0770*/  SYNCS.EXCH.64 URZ, [UR9+0x50], UR14 ;  /* 0x0000500e09ff75b2 */ /* 0x0004620008000100 */
[----:B------:R2:W1:Y:S01]  /*0780*/  SYNCS.EXCH.64 URZ, [UR9+0x38], UR12 ;  /* 0x0000380c09ff75b2 */ /* 0x0004620008000100 */
[----:B------:R2:W1:Y:S01]  /*0790*/  SYNCS.EXCH.64 URZ, [UR9+0x58], UR14 ;  /* 0x0000580e09ff75b2 */ /* 0x0004620008000100 */
[----:B------:R2:W1:Y:S01]  /*07a0*/  SYNCS.EXCH.64 URZ, [UR9+0x40], UR12 ;  /* 0x0000400c09ff75b2 */ /* 0x0004620008000100 */
[----:B------:R2:W1:Y:S01]  /*07b0*/  SYNCS.EXCH.64 URZ, [UR9+0x60], UR14 ;  /* 0x0000600e09ff75b2 */ /* 0x0004620008000100 */
[----:B------:R2:W1:Y:S01]  /*07c0*/  SYNCS.EXCH.64 URZ, [UR9+0x48], UR12 ;  /* 0x0000480c09ff75b2 */ /* 0x0004620008000100 */
[----:B------:R2:W1:Y:S01]  /*07d0*/  SYNCS.EXCH.64 URZ, [UR9+0x68], UR14 ;  /* 0x0000680e09ff75b2 */ /* 0x0004620008000100 */
[----:B------:R-:W-:Y:S01]  /*07e0*/  NOP ;  /* 0x0000000000007918 */ /* 0x000fe20000000000 */
.L_x_10:
[----:B------:R-:W4:Y:S01]  /*07f0*/  SHFL.IDX PT, R0, R96, RZ, 0x1f ;  /* 0x00001fff60007589 */ /* 0x000f2200000e0000 */
[----:B------:R-:W-:Y:S01]  /*0800*/  NOP ;  /* 0x0000000000007918 */ /* 0x000fe20000000000 */
[----:B----4-:R-:W-:-:S13]  /*0810*/  ISETP.NE.AND P0, PT, R0, 0x3, PT ;  /* 0x000000030000780c */ /* 0x010fda0003f05270 */
[----:B------:R-:W-:Y:S05]  /*0820*/  @P0 BRA `(.L_x_11) ;  /* 0x00000000002c0947 */ /* 0x000fea0003800000 */
[----:B---3--:R-:W-:Y:S01]  /*0830*/  UMOV UR8, 0x400 ;  /* 0x0000040000087882 */ /* 0x008fe20000000000 */
[----:B------:R-:W-:Y:S01]  /*0840*/  UMOV UR6, 0x20 ;  /* 0x0000002000067882 */ /* 0x000fe20000000000 */
[----:B------:R-:W-:Y:S02]  /*0850*/  ULEA UR8, UR37, UR8, 0x18 ;  /* 0x0000000825087291 */ /* 0x000fe4000f8ec0ff */
[----:B--2---:R-:W-:-:S04]  /*0860*/  UIADD3 UR12, UPT, UPT, -UR6, 0x100000, URZ ;  /* 0x00100000060c7890 */ /* 0x004fc8000fffe1ff */
[----:B------:R-:W-:Y:S02]  /*0870*/  USHF.L.U32 UR13, UR12, 0xb, URZ ;  /* 0x0000000b0c0d7899 */ /* 0x000fe400080006ff */
[----:B------:R-:W-:Y:S01]  /*0880*/  USHF.L.U32 UR12, UR12, 0x1, URZ ;  /* 0x000000010c0c7899 */ /* 0x000fe200080006ff */
[----:B------:R-:W-:Y:S01]  /*0890*/  ELECT P0, URZ, PT ;  /* 0x0000000000ff782f */ /* 0x000fe20003800000 */
[----:B------:R-:W2:Y:S10]  /*08a0*/  FENCE.VIEW.ASYNC.S ;  /* 0x00000000000073c6 */ /* 0x000eb40000000000 */
[----:B--2---:R4:W2:Y:S01]  /*08b0*/  SYNCS.EXCH.64 URZ, [UR8+0x70], UR12 ;  /* 0x0000700c08ff75b2 */ /* 0x0048a20008000100 */
[----:B------:R4:W3:Y:S02]  /*08c0*/  SYNCS.EXCH.64 URZ, [UR8+0x78], UR12 ;  /* 0x0000780c08ff75b2 */ /* 0x0008e40008000100 */
[----:B----4-:R-:W-:Y:S01]  /*08d0*/  NOP ;  /* 0x0000000000007918 */ /* 0x010fe20000000000 */
.L_x_11:
[----:B------:R-:W4:Y:S01]  /*08e0*/  SHFL.IDX PT, R0, R96, RZ, 0x1f ;  /* 0x00001fff60007589 */ /* 0x000f2200000e0000 */
[----:B------:R-:W-:Y:S01]  /*08f0*/  NOP ;  /* 0x0000000000007918 */ /* 0x000fe20000000000 */
[----:B----4-:R-:W-:-:S13]  /*0900*/  ISETP.NE.AND P0, PT, R0, 0x4, PT ;  /* 0x000000040000780c */ /* 0x010fda0003f05270 */
[----:B------:R-:W-:Y:S05]  /*0910*/  @P0 BRA `(.L_x_12) ;  /* 0x0000000000480947 */ /* 0x000fea0003800000 */
[----:B--2---:R-:W-:Y:S01]  /*0920*/  UMOV UR9, 0x1e0 ;  /* 0x000001e000097882 */ /* 0x004fe20000000000 */
[----:B---3--:R-:W-:Y:S01]  /*0930*/  UMOV UR8, 0x400 ;  /* 0x0000040000087882 */ /* 0x008fe20000000000 */
[----:B------:R-:W-:Y:S01]  /*0940*/  USEL UR9, UR9, 0x1a0, UP5 ;  /* 0x000001a009097887 */ /* 0x000fe2000a800000 */
        /* <DEDUP_REMOVED lines=10> */
[----:B--2---:R4:W2:Y:S08]  /*09f0*/  SYNCS.EXCH.64 URZ, [UR8+0x80], UR12 ;  /* 0x0000800c08ff75b2 */ /* 0x0048b00008000100 */
[----:B------:R4:W3:Y:S01]  /*0a00*/  SYNCS.EXCH.64 URZ, [UR8+0x90], UR14 ;  /* 0x0000900e08ff75b2 */ /* 0x0008e20008000100 */
[----:B------:R4:W1:Y:S01]  /*0a10*/  SYNCS.EXCH.64 URZ, [UR8+0x88], UR12 ;  /* 0x0000880c08ff75b2 */ /* 0x0008620008000100 */
[----:B------:R4:W1:Y:S02]  /*0a20*/  SYNCS.EXCH.64 URZ, [UR8+0x98], UR14 ;  /* 0x0000980e08ff75b2 */ /* 0x0008640008000100 */
[----:B----4-:R-:W-:Y:S01]  /*0a30*/  NOP ;  /* 0x0000000000007918 */ /* 0x010fe20000000000 */
.L_x_12:
[----:B------:R-:W4:Y:S01]  /*0a40*/  SHFL.IDX PT, R0, R96, RZ, 0x1f ;  /* 0x00001fff60007589 */ /* 0x000f2200000e0000 */
[----:B------:R-:W-:Y:S01]  /*0a50*/  NOP ;  /* 0x0000000000007918 */ /* 0x000fe20000000000 */
[----:B----4-:R-:W-:-:S13]  /*0a60*/  ISETP.NE.AND P0, PT, R0, 0x5, PT ;  /* 0x000000050000780c */ /* 0x010fda0003f05270 */
[----:B------:R-:W-:Y:S05]  /*0a70*/  @P0 BRA `(.L_x_13) ;  /* 0x0000000000540947 */ /* 0x000fea0003800000 */
[----:B--2---:R-:W-:Y:S01]  /*0a80*/  UMOV UR9, 0x400 ;  /* 0x0000040000097882 */ /* 0x004fe20000000000 */
        /* <DEDUP_REMOVED lines=14> */
[----:B------:R4:W1:Y:S01]  /*0b70*/  SYNCS.EXCH.64 URZ, [UR9+0xc8], UR14 ;  /* 0x0000c80e09ff75b2 */ /* 0x0008620008000100 */
[----:B------:R4:W1:Y:S01]  /*0b80*/  SYNCS.EXCH.64 URZ, [UR9+0xb0], UR12 ;  /* 0x0000b00c09ff75b2 */ /* 0x0008620008000100 */
[----:B------:R4:W1:Y:S01]  /*0b90*/  SYNCS.EXCH.64 URZ, [UR9+0xd0], UR14 ;  /* 0x0000d00e09ff75b2 */ /* 0x0008620008000100 */
[----:B------:R4:W1:Y:S01]  /*0ba0*/  SYNCS.EXCH.64 URZ, [UR9+0xb8], UR12 ;  /* 0x0000b80c09ff75b2 */ /* 0x0008620008000100 */
[----:B------:R4:W1:Y:S02]  /*0bb0*/  SYNCS.EXCH.64 URZ, [UR9+0xd8], UR14 ;  /* 0x0000d80e09ff75b2 */ /* 0x0008640008000100 */
[----:B----4-:R-:W-:Y:S01]  /*0bc0*/  NOP ;  /* 0x0000000000007918 */ /* 0x010fe20000000000 */
.L_x_13:
[----:B------:R-:W4:Y:S01]  /*0bd0*/  SHFL.IDX PT, R0, R96, RZ, 0x1f ;  /* 0x00001fff60007589 */ /* 0x000f2200000e0000 */
[----:B------:R-:W-:Y:S01]  /*0be0*/  ISETP.NE.OR P1, PT, RZ, UR10, !P1 ;  /* 0x0000000aff007c0c */ /* 0x000fe2000cf25670 */
        /* <DEDUP_REMOVED lines=12> */
[----:B------:R4:W3:Y:S01]  /*0cb0*/  SYNCS.EXCH.64 URZ, [UR8+0xf0], UR12 ;  /* 0x0000f00c08ff75b2 */ /* 0x0008e20008000100 */
[----:B------:R4:W1:Y:S01]  /*0cc0*/  SYNCS.EXCH.64 URZ, [UR8+0xe8], UR12 ;  /* 0x0000e80c08ff75b2 */ /* 0x0008620008000100 */
[----:B------:R4:W1:Y:S02]  /*0cd0*/  SYNCS.EXCH.64 URZ, [UR8+0xf8], UR12 ;  /* 0x0000f80c08ff75b2 */ /* 0x0008640008000100 */
[----:B----4-:R-:W-:Y:S01]  /*0ce0*/  NOP ;  /* 0x0000000000007918 */ /* 0x010fe20000000000 */
.L_x_14:
[----:B------:R-:W-:Y:S01]  /*0cf0*/  VOTEU.ALL UP1, P1 ;  /* 0x0000000000ff7886 */ /* 0x000fe20000820000 */
[----:B---3--:R-:W3:Y:S01]  /*0d00*/  LDCU UR8, c[0x0][0x36c] ;  /* 0x00006d80ff0877ac */ /* 0x008ee20008000800 */
[----:B------:R-:W-:Y:S01]  /*0d10*/  NOP ;  /* 0x0000000000007918 */ /* 0x000fe20000000000 */
[----:B------:R-:W-:Y:S01]  /*0d20*/  LOP3.LUT R10, R105, 0x1f, RZ, 0xc0, !PT ;  /* 0x0000001f690a7812 */ /* 0x000fe200078ec0ff */
[----:B--2---:R-:W-:Y:S01]  /*0d30*/  UMOV UR12, 0x20 ;  /* 0x00000020000c7882 */ /* 0x004fe20000000000 */
[----:B------:R-:W-:Y:S01]  /*0d40*/  @!UP1 UMOV UR6, 0x400 ;  /* 0x0000040000069882 */ /* 0x000fe20000000000 */
[----:B------:R-:W-:-:S04]  /*0d50*/  @!UP1 UIADD3 UR12, UPT, UPT, -UR12, 0x100000, URZ ;  /* 0x001000000c0c9890 */ /* 0x000fc8000fffe1ff */
[----:B------:R-:W-:Y:S02]  /*0d60*/  @!UP1 USHF.L.U32 UR13, UR12, 0xb, URZ ;  /* 0x0000000b0c0d9899 */ /* 0x000fe400080006ff */
[----:B------:R-:W-:Y:S02]  /*0d70*/  @!UP1 USHF.L.U32 UR12, UR12, 0x1, URZ ;  /* 0x000000010c0c9899 */ /* 0x000fe400080006ff */
[----:B------:R-:W-:Y:S01]  /*0d80*/  @!UP1 ULEA UR6, UR37, UR6, 0x18 ;  /* 0x0000000625069291 */ /* 0x000fe2000f8ec0ff */
[----:B------:R-:W-:Y:S01]  /*0d90*/  VOTEU.ALL UP1, P1 ;  /* 0x0000000000ff7886 */ /* 0x000fe20000820000 */
[----:B------:R-:W-:Y:S01]  /*0da0*/  UISETP.NE.AND UP4, UPT, UR10, URZ, UPT ;  /* 0x000000ff0a00728c */ /* 0x000fe2000bf85270 */
[----:B------:R-:W2:Y:S09]  /*0db0*/  FENCE.VIEW.ASYNC.S ;  /* 0x00000000000073c6 */ /* 0x000eb20000000000 */
[----:B--2---:R2:W4:Y:S01]  /*0dc0*/  @!UP1 SYNCS.EXCH.64 URZ, [UR6+0x100], UR12 ;  /* 0x0001000c06ff95b2 */ /* 0x0045220008000100 */
[----:B---3--:R-:W-:-:S09]  /*0dd0*/  UISETP.EQ.U32.AND UP1, UPT, UR8, 0x1, UPT ;  /* 0x000000010800788c */ /* 0x008fd2000bf22070 */
[----:B------:R-:W-:Y:S05]  /*0de0*/  BRA.U !UP1, `(.L_x_15) ;  /* 0x0000000109087547 */ /* 0x000fea000b800000 */
[----:B-1--4-:R-:W-:Y:S01]  /*0df0*/  UCGABAR_ARV ;  /* 0x00000000000079c7 */ /* 0x012fe20008000000 */
[----:B------:R-:W-:Y:S05]  /*0e00*/  BRA `(.L_x_16) ;  /* 0x0000000000047947 */ /* 0x000fea0003800000 */
.L_x_15:
[----:B-1--4-:R-:W-:Y:S01]  /*0e10*/  NOP ;  /* 0x0000000000007918 */ /* 0x012fe20000000000 */
.L_x_16:
[----:B------:R-:W1:Y:S01]  /*0e20*/  S2R R15, SR_CTAID.Y ;  /* 0x00000000000f7919 */ /* 0x000e620000002600 */
[----:B------:R-:W-:-:S05]  /*0e30*/  CS2R.32 R91, SR_CgaSize ;  /* 0x00000000005b7805 */ /* 0x000fca0000008a00 */
[----:B------:R-:W-:-:S05]  /*0e40*/  IMAD R91, R91, -0xa0, RZ ;  /* 0xffffff605b5b7824 */ /* 0x000fca00078e02ff */
[----:B--2---:R-:W-:-:S14]  /*0e50*/  R2UR UR6, R91 ;  /* 0x000000005b0672ca */ /* 0x004fdc00000e0000 */
[----:B------:R-:W2:Y:S01]  /*0e60*/  LDCU UR6, c[0x0][UR6+0x2b4] ;  /* 0x00005680060677ac */ /* 0x000ea20008000800 */
[----:B------:R-:W-:-:S05]  /*0e70*/  CS2R.32 R0, SR_CgaSize ;  /* 0x0000000000007805 */ /* 0x000fca0000008a00 */
[----:B------:R-:W-:-:S06]  /*0e80*/  IMAD R0, R0, -0xa0, RZ ;  /* 0xffffff6000007824 */ /* 0x000fcc00078e02ff */
[----:B------:R-:W3:Y:S01]  /*0e90*/  LDC R0, c[0x0][R0+0x2a4] ;  /* 0x0000a90000007b82 */ /* 0x000ee20000000800 */
[----:B------:R-:W-:Y:S01]  /*0ea0*/  PRMT R8, RZ, 0x7610, R8 ;  /* 0x00007610ff087816 */ /* 0x000fe20000000008 */
[----:B------:R-:W4:Y:S01]  /*0eb0*/  S2R R9, SR_CTAID.X ;  /* 0x0000000000097919 */ /* 0x000f220000002500 */
[----:B------:R-:W-:-:S05]  /*0ec0*/  CS2R.32 R91, SR_CgaSize ;  /* 0x00000000005b7805 */ /* 0x000fca0000008a00 */
[----:B------:R-:W-:-:S05]  /*0ed0*/  IMAD R91, R91, -0xa0, RZ ;  /* 0xffffff605b5b7824 */ /* 0x000fca00078e02ff */
[----:B------:R-:W-:-:S14]  /*0ee0*/  R2UR UR8, R91 ;  /* 0x000000005b0872ca */ /* 0x000fdc00000e0000 */
[----:B------:R-:W3:Y:S01]  /*0ef0*/  LDCU UR8, c[0x0][UR8+0x2b0] ;  /* 0x00005600080877ac */ /* 0x000ee20008000800 */
[----:B------:R-:W-:Y:S01]  /*0f00*/  UISETP.NE.AND UP2, UPT, UR10, 0x2, UPT ;  /* 0x000000020a00788c */ /* 0x000fe2000bf45270 */
[----:B------:R-:W2:Y:S01]  /*0f10*/  LDC R11, c[0x0][0xb24] ;  /* 0x0002c900ff0b7b82 */ /* 0x000ea20000000800 */
[----:B------:R-:W-:-:S05]  /*0f20*/  CS2R.32 R2, SR_CgaSize ;  /* 0x0000000000027805 */ /* 0x000fca0000008a00 */
[----:B------:R-:W-:-:S06]  /*0f30*/  IMAD R2, R2, -0xa0, RZ ;  /* 0xffffff6002027824 */ /* 0x000fcc00078e02ff */
[----:B------:R-:W3:Y:S08]  /*0f40*/  LDC R2, c[0x0][R2+0x2a0] ;  /* 0x0000a80002027b82 */ /* 0x000ef00000000800 */
[----:B------:R-:W3:Y:S01]  /*0f50*/  LDC R40, c[0x0][0xb24] ;  /* 0x0002c900ff287b82 */ /* 0x000ee20000000800 */
[----:B-1----:R-:W-:-:S07]  /*0f60*/  I2FP.F32.U32 R90, R15 ;  /* 0x0000000f005a7245 */ /* 0x002fce0000201000 */
[----:B------:R-:W1:Y:S01]  /*0f70*/  S2UR UR36, SR_CTAID.Z ;  /* 0x00000000002479c3 */ /* 0x000e620000002700 */
[----:B--2---:R-:W-:Y:S01]  /*0f80*/  ISETP.GE.AND P0, PT, R11, 0x1, PT ;  /* 0x000000010b00780c */ /* 0x004fe20003f06270 */
[----:B----4-:R-:W-:Y:S01]  /*0f90*/  IMAD.MOV.U32 R14, RZ, RZ, R9 ;  /* 0x000000ffff0e7224 */ /* 0x010fe200078e0009 */
[----:B------:R-:W-:Y:S01]  /*0fa0*/  I2FP.F32.U32 R91, R9 ;  /* 0x00000009005b7245 */ /* 0x000fe20000201000 */
[----:B------:R-:W-:Y:S01]  /*0fb0*/  FMUL R90, R90, UR6 ;  /* 0x000000065a5a7c20 */ /* 0x000fe20008400000 */
[----:B------:R-:W2:Y:S03]  /*0fc0*/  LDCU UR6, c[0x0][0xb30] ;  /* 0x00016600ff0677ac */ /* 0x000ea60008000800 */
[----:B---3--:R-:W-:Y:S02]  /*0fd0*/  FMUL R91, R91, UR8 ;  /* 0x000000085b5b7c20 */ /* 0x008fe40008400000 */
[----:B------:R-:W3:Y:S08]  /*0fe0*/  F2I.U32.TRUNC.NTZ R90, R90 ;  /* 0x0000005a005a7305 */ /* 0x000ef0000020f000 */
[----:B------:R-:W4:Y:S01]  /*0ff0*/  F2I.U32.TRUNC.NTZ R91, R91 ;  /* 0x0000005b005b7305 */ /* 0x000f22000020f000 */
[----:B--2---:R-:W-:Y:S01]  /*1000*/  UISETP.NE.AND UP3, UPT, UR6, 0x1, UPT ;  /* 0x000000010600788c */ /* 0x004fe2000bf65270 */
[----:B---3--:R-:W-:-:S05]  /*1010*/  IADD3 R90, PT, PT, -R90, RZ, RZ ;  /* 0x000000ff5a5a7210 */ /* 0x008fca0007ffe1ff */
[----:B------:R-:W-:Y:S01]  /*1020*/  IMAD R90, R0, R90, R15 ;  /* 0x0000005a005a7224 */ /* 0x000fe200078e020f */
[----:B------:R-:W-:Y:S01]  /*1030*/  PRMT R0, RZ, 0x7610, R0 ;  /* 0x00007610ff007816 */ /* 0x000fe20000000000 */
[----:B----4-:R-:W-:-:S04]  /*1040*/  IMAD.MOV R91, RZ, RZ, -R91 ;  /* 0x000000ffff5b7224 */ /* 0x010fc800078e0a5b */
[----:B------:R-:W-:Y:S01]  /*1050*/  IMAD R91, R2, R91, R9 ;  /* 0x0000005b025b7224 */ /* 0x000fe200078e0209 */
[----:B-1----:R-:W-:Y:S06]  /*1060*/  BRA.U UP4, `(.L_x_17) ;  /* 0x0000000104247547 */ /* 0x002fec000b800000 */
[----:B------:R-:W-:Y:S01]  /*1070*/  ISETP.NE.AND P1, PT, R90, RZ, PT ;  /* 0x000000ff5a00720c */ /* 0x000fe20003f25270 */
[----:B------:R-:W-:Y:S01]  /*1080*/  IMAD.MOV.U32 R0, RZ, RZ, 0x3 ;  /* 0x00000003ff007424 */ /* 0x000fe200078e00ff */
[C---:B------:R-:W-:Y:S02]  /*1090*/  LOP3.LUT R2, R91.reuse, 0xfffffffe, RZ, 0xc0, !PT ;  /* 0xfffffffe5b027812 */ /* 0x040fe400078ec0ff */
[----:B------:R-:W-:Y:S02]  /*10a0*/  ISETP.LT.U32.OR P1, PT, R91, 0x2, !P1 ;  /* 0x000000025b00780c */ /* 0x000fe40004f21470 */
[----:B------:R-:W-:Y:S02]  /*10b0*/  SHF.L.U32 R0, R0, R2, RZ ;  /* 0x0000000200007219 */ /* 0x000fe400000006ff */
[----:B------:R-:W-:Y:S02]  /*10c0*/  SEL R4, RZ, 0x1, !P1 ;  /* 0x00000001ff047807 */ /* 0x000fe40004800000 */
[----:B------:R-:W-:-:S05]  /*10d0*/  SEL R3, RZ, 0x2, !P1 ;  /* 0x00000002ff037807 */ /* 0x000fca0004800000 */
[----:B------:R-:W-:-:S05]  /*10e0*/  IMAD.IADD R3, R4, 0x1, R3 ;  /* 0x0000000104037824 */ /* 0x000fca00078e0203 */
[----:B------:R-:W-:Y:S02]  /*10f0*/  PRMT R8, R3, 0x7610, R8 ;  /* 0x0000761003087816 */ /* 0x000fe40000000008 */
.L_x_17:
[----:B------:R-:W-:Y:S05]  /*1100*/  @!P0 BRA `(.L_x_18) ;  /* 0x0000000000b88947 */ /* 0x000fea0003800000 */
[----:B------:R-:W1:Y:S01]  /*1110*/  LDC.64 R4, c[0x0][0xb18] ;  /* 0x0002c600ff047b82 */ /* 0x000e620000000a00 */
[----:B------:R-:W-:-:S07]  /*1120*/  ISETP.NE.AND P0, PT, R11, 0x1, PT ;  /* 0x000000010b00780c */ /* 0x000fce0003f05270 */
[----:B------:R-:W2:Y:S08]  /*1130*/  LDC R14, c[0x0][0xb0c] ;  /* 0x0002c300ff0e7b82 */ /* 0x000eb00000000800 */
[----:B------:R-:W3:Y:S08]  /*1140*/  LDC R16, c[0x0][0x370] ;  /* 0x0000dc00ff107b82 */ /* 0x000ef00000000800 */
[----:B------:R-:W4:Y:S01]  /*1150*/  LDC R13, c[0x0][0x374] ;  /* 0x0000dd00ff0d7b82 */ /* 0x000f220000000800 */
[----:B-1----:R-:W-:-:S07]  /*1160*/  ISETP.NE.AND P1, PT, R4, 0x1, PT ;  /* 0x000000010400780c */ /* 0x002fce0003f25270 */
[----:B------:R-:W3:Y:S01]  /*1170*/  LDC.64 R6, c[0x0][0xb10] ;  /* 0x0002c400ff067b82 */ /* 0x000ee20000000a00 */
[----:B--2---:R-:W-:-:S07]  /*1180*/  ISETP.NE.AND P2, PT, R14, 0x1, PT ;  /* 0x000000010e00780c */ /* 0x004fce0003f45270 */
[----:B------:R-:W1:Y:S08]  /*1190*/  LDC R12, c[0x0][0xb20] ;  /* 0x0002c800ff0c7b82 */ /* 0x000e700000000800 */
[----:B------:R-:W2:Y:S01]  /*11a0*/  LDC.64 R2, c[0x0][0xb28] ;  /* 0x0002ca00ff027b82 */ /* 0x000ea20000000a00 */
[----:B----4-:R-:W-:-:S04]  /*11b0*/  IMAD.HI.U32 R17, R13, R5, RZ ;  /* 0x000000050d117227 */ /* 0x010fc800078e00ff */
[----:B------:R-:W-:-:S04]  /*11c0*/  IMAD.HI.U32 R5, R15, R5, RZ ;  /* 0x000000050f057227 */ /* 0x000fc800078e00ff */
[----:B---3--:R-:W-:-:S05]  /*11d0*/  IMAD.HI.U32 R18, R16, R6, RZ ;  /* 0x0000000610127227 */ /* 0x008fca00078e00ff */
[-C--:B------:R-:W-:Y:S01]  /*11e0*/  @P2 SHF.R.U32.HI R16, RZ, R7.reuse, R18 ;  /* 0x00000007ff102219 */ /* 0x080fe20000011612 */
[----:B------:R-:W-:Y:S01]  /*11f0*/  IMAD.HI.U32 R18, R9, R6, RZ ;  /* 0x0000000609127227 */ /* 0x000fe200078e00ff */
[-C--:B-1----:R-:W-:Y:S02]  /*1200*/  @P1 SHF.R.U32.HI R13, RZ, R12.reuse, R17 ;  /* 0x0000000cff0d1219 */ /* 0x082fe40000011611 */
[----:B------:R-:W-:Y:S02]  /*1210*/  SHF.R.U32.HI R5, RZ, R12, R5 ;  /* 0x0000000cff057219 */ /* 0x000fe40000011605 */
[----:B------:R-:W-:Y:S02]  /*1220*/  SHF.R.U32.HI R18, RZ, R7, R18 ;  /* 0x00000007ff127219 */ /* 0x000fe40000011612 */
[----:B------:R-:W-:Y:S01]  /*1230*/  SEL R5, R15, R5, !P1 ;  /* 0x000000050f057207 */ /* 0x000fe20004800000 */
[----:B--2---:R-:W-:Y:S01]  /*1240*/  IMAD.HI.U32 R17, R13, R2, RZ ;  /* 0x000000020d117227 */ /* 0x004fe200078e00ff */
[----:B------:R-:W-:-:S03]  /*1250*/  SEL R18, R9, R18, !P2 ;  /* 0x0000001209127207 */ /* 0x000fc60005000000 */
[----:B------:R-:W-:Y:S01]  /*1260*/  IMAD.HI.U32 R6, R16, R2, RZ ;  /* 0x0000000210067227 */ /* 0x000fe200078e00ff */
[----:B------:R-:W-:-:S04]  /*1270*/  @P0 SHF.R.U32.HI R13, RZ, R3, R17 ;  /* 0x00000003ff0d0219 */ /* 0x000fc80000011611 */
[----:B------:R-:W-:Y:S01]  /*1280*/  @P0 SHF.R.U32.HI R16, RZ, R3, R6 ;  /* 0x00000003ff100219 */ /* 0x000fe20000011606 */
[----:B------:R-:W-:-:S04]  /*1290*/  IMAD R13, R13, R11, RZ ;  /* 0x0000000b0d0d7224 */ /* 0x000fc800078e02ff */
[----:B------:R-:W-:Y:S01]  /*12a0*/  IMAD R6, R16, R11, RZ ;  /* 0x0000000b10067224 */ /* 0x000fe200078e02ff */
[----:B------:R-:W-:-:S04]  /*12b0*/  ISETP.GE.AND P1, PT, R5, R13, PT ;  /* 0x0000000d0500720c */ /* 0x000fc80003f26270 */
[----:B------:R-:W-:Y:S01]  /*12c0*/  ISETP.GE.OR P1, PT, R18, R6, P1 ;  /* 0x000000061200720c */ /* 0x000fe20000f26670 */
[----:B------:R-:W-:-:S05]  /*12d0*/  IMAD.HI.U32 R6, R5, R2, RZ ;  /* 0x0000000205067227 */ /* 0x000fca00078e00ff */
[----:B------:R-:W-:-:S04]  /*12e0*/  SHF.R.U32.HI R6, RZ, R3, R6 ;  /* 0x00000003ff067219 */ /* 0x000fc80000011606 */
[----:B------:R-:W-:-:S03]  /*12f0*/  SEL R6, R5, R6, !P0 ;  /* 0x0000000605067207 */ /* 0x000fc60004000000 */
[----:B------:R-:W-:Y:S01]  /*1300*/  @!P1 IMAD.HI.U32 R7, R18, R2, RZ ;  /* 0x0000000212079227 */ /* 0x000fe200078e00ff */
[----:B------:R-:W-:-:S04]  /*1310*/  IADD3 R2, PT, PT, -R6, RZ, RZ ;  /* 0x000000ff06027210 */ /* 0x000fc80007ffe1ff */
[----:B------:R-:W-:Y:S01]  /*1320*/  @!P1 SHF.R.U32.HI R3, RZ, R3, R7 ;  /* 0x00000003ff039219 */ /* 0x000fe20000011607 */
[----:B------:R-:W-:Y:S01]  /*1330*/  IMAD R2, R11, R2, R5 ;  /* 0x000000020b027224 */ /* 0x000fe200078e0205 */
[----:B------:R-:W-:Y:S02]  /*1340*/  IADD3 R7, PT, PT, -R5, RZ, RZ ;  /* 0x000000ff05077210 */ /* 0x000fe40007ffe1ff */
[----:B------:R-:W-:-:S03]  /*1350*/  @!P1 SEL R3, R18, R3, !P0 ;  /* 0x0000000312039207 */ /* 0x000fc60004000000 */
[----:B------:R-:W-:Y:S02]  /*1360*/  IMAD R7, R4, R7, R15 ;  /* 0x0000000704077224 */ /* 0x000fe400078e020f */
[--C-:B------:R-:W-:Y:S02]  /*1370*/  @!P1 IMAD.IADD R6, R6, 0x1, -R3.reuse ;  /* 0x0000000106069824 */ /* 0x100fe400078e0a03 */
[----:B------:R-:W-:Y:S01]  /*1380*/  @!P1 IMAD R3, R2, R16, R3 ;  /* 0x0000001002039224 */ /* 0x000fe200078e0203 */
[----:B------:R-:W-:Y:S01]  /*1390*/  IADD3 R2, PT, PT, -R18, RZ, RZ ;  /* 0x000000ff12027210 */ /* 0x000fe20007ffe1ff */
[----:B------:R-:W-:Y:S02]  /*13a0*/  @!P1 IMAD R5, R6, R11, R18 ;  /* 0x0000000b06059224 */ /* 0x000fe400078e0212 */
[----:B------:R-:W-:Y:S02]  /*13b0*/  @!P1 IMAD.MOV.U32 R18, RZ, RZ, R3 ;  /* 0x000000ffff129224 */ /* 0x000fe400078e0003 */
[----:B------:R-:W-:-:S02]  /*13c0*/  IMAD R2, R14, R2, R9 ;  /* 0x000000020e027224 */ /* 0x000fc400078e0209 */
[----:B------:R-:W-:Y:S02]  /*13d0*/  IMAD R15, R5, R4, R7 ;  /* 0x00000004050f7224 */ /* 0x000fe400078e0207 */
[----:B------:R-:W-:Y:S02]  /*13e0*/  IMAD R14, R18, R14, R2 ;  /* 0x0000000e120e7224 */ /* 0x000fe400078e0202 */
.L_x_18:
[----:B------:R-:W-:Y:S05]  /*13f0*/  BRA.U UP3, `(.L_x_19) ;  /* 0x0000000103407547 */ /* 0x000fea000b800000 */
[----:B------:R-:W1:Y:S08]  /*1400*/  LDC.64 R4, c[0x0][0xb10] ;  /* 0x0002c400ff047b82 */ /* 0x000e700000000a00 */
[----:B------:R-:W2:Y:S08]  /*1410*/  LDC.64 R2, c[0x0][0xb18] ;  /* 0x0002c600ff027b82 */ /* 0x000eb00000000a00 */
[----:B------:R-:W3:Y:S08]  /*1420*/  LDC R6, c[0x0][0xb20] ;  /* 0x0002c800ff067b82 */ /* 0x000ef00000000800 */
[----:B------:R-:W4:Y:S01]  /*1430*/  LDC R7, c[0x0][0xb0c] ;  /* 0x0002c300ff077b82 */ /* 0x000f220000000800 */
[----:B-1----:R-:W-:-:S05]  /*1440*/  IMAD.HI.U32 R4, R14, R4, RZ ;  /* 0x000000040e047227 */ /* 0x002fca00078e00ff */
[----:B------:R-:W-:Y:S01]  /*1450*/  SHF.R.U32.HI R4, RZ, R5, R4 ;  /* 0x00000005ff047219 */ /* 0x000fe20000011604 */
[----:B--2---:R-:W-:Y:S01]  /*1460*/  IMAD.HI.U32 R3, R15, R3, RZ ;  /* 0x000000030f037227 */ /* 0x004fe200078e00ff */
[----:B------:R-:W-:-:S04]  /*1470*/  ISETP.NE.AND P0, PT, R2, 0x1, PT ;  /* 0x000000010200780c */ /* 0x000fc80003f05270 */
[----:B---3--:R-:W-:-:S04]  /*1480*/  SHF.R.U32.HI R3, RZ, R6, R3 ;  /* 0x00000006ff037219 */ /* 0x008fc80000011603 */
[----:B------:R-:W-:Y:S02]  /*1490*/  SEL R3, R15, R3, !P0 ;  /* 0x000000030f037207 */ /* 0x000fe40004000000 */
[----:B----4-:R-:W-:-:S04]  /*14a0*/  ISETP.NE.AND P1, PT, R7, 0x1, PT ;  /* 0x000000010700780c */ /* 0x010fc80003f25270 */
[----:B------:R-:W-:-:S05]  /*14b0*/  SEL R5, R14, R4, !P1 ;  /* 0x000000040e057207 */ /* 0x000fca0004800000 */
[----:B------:R-:W-:Y:S02]  /*14c0*/  IMAD.IADD R4, R3, 0x1, -R5 ;  /* 0x0000000103047824 */ /* 0x000fe400078e0a05 */
[----:B------:R-:W-:Y:S02]  /*14d0*/  IMAD.IADD R3, R5, 0x1, -R3 ;  /* 0x0000000105037824 */ /* 0x000fe400078e0a03 */
[----:B------:R-:W-:Y:S02]  /*14e0*/  IMAD R14, R4, R7, R14 ;  /* 0x00000007040e7224 */ /* 0x000fe400078e020e */
[----:B------:R-:W-:Y:S02]  /*14f0*/  IMAD R15, R3, R2, R15 ;  /* 0x00000002030f7224 */ /* 0x000fe400078e020f */
.L_x_19:
[----:B------:R-:W-:Y:S05]  /*1500*/  BRA.U !UP1, `(.L_x_20) ;  /* 0x00000001090c7547 */ /* 0x000fea000b800000 */
[----:B------:R-:W-:Y:S01]  /*1510*/  UCGABAR_WAIT ;  /* 0x0000000000007dc7 */ /* 0x000fe20008000000 */
[----:B------:R-:W-:Y:S01]  /*1520*/  CCTL.IVALL ;  /* 0x00000000ff00798f */ /* 0x000fe20002000000 */
[----:B------:R-:W-:Y:S05]  /*1530*/  BRA `(.L_x_21) ;  /* 0x0000000000047947 */ /* 0x000fea0003800000 */
.L_x_20:
[----:B------:R-:W-:Y:S06]  /*1540*/  BAR.SYNC.DEFER_BLOCKING 0x0 ;  /* 0x0000000000007b1d */ /* 0x000fec0000010000 */
.L_x_21:
[----:B------:R-:W-:Y:S05]  /*1550*/  BRA.U UP2, `(.L_x_22) ;  /* 0x0000001102e87547 */ /* 0x000fea000b800000 */
[----:B------:R-:W1:Y:S01]  /*1560*/  LDCU UR15, c[0x0][0x38c] ;  /* 0x00007180ff0f77ac */ /* 0x000e620008000800 */
[----:B------:R-:W2:Y:S01]  /*1570*/  LDC R8, c[0x0][0x370] ;  /* 0x0000dc00ff087b82 */ /* 0x000ea20000000800 */
[C---:B------:R-:W-:Y:S01]  /*1580*/  IMAD.SHL.U32 R19, R9.reuse, 0x40, RZ ;  /* 0x0000004009137824 */ /* 0x040fe200078e00ff */
[----:B------:R-:W-:Y:S01]  /*1590*/  PLOP3.LUT P1, PT, PT, PT, UP5, 0x80, 0x8 ;  /* 0x000000000008781c */ /* 0x000fe20003f2f058 */
[----:B------:R-:W-:Y:S01]  /*15a0*/  UISETP.NE.AND UP1, UPT, UR10, URZ, UPT ;  /* 0x000000ff0a00728c */ /* 0x000fe2000bf25270 */
[----:B------:R-:W-:Y:S01]  /*15b0*/  ISETP.NE.AND P4, PT, R10, RZ, P5 ;  /* 0x000000ff0a00720c */ /* 0x000fe20002f85270 */
[----:B------:R-:W-:Y:S01]  /*15c0*/  IMAD.SHL.U32 R18, R9, 0x80, RZ ;  /* 0x0000008009127824 */ /* 0x000fe200078e00ff */
[----:B------:R-:W-:Y:S01]  /*15d0*/  PLOP3.LUT P1, PT, P1, PT, PT, 0x8, 0x80 ;  /* 0x000000000080781c */ /* 0x000fe20000f2e170 */
[----:B------:R-:W-:Y:S01]  /*15e0*/  IMAD.MOV.U32 R17, RZ, RZ, 0x1 ;  /* 0x00000001ff117424 */ /* 0x000fe200078e00ff */
[----:B------:R-:W3:Y:S01]  /*15f0*/  LDC R0, c[0x0][0x374] ;  /* 0x0000dd00ff007b82 */ /* 0x000ee20000000800 */
[----:B------:R-:W-:Y:S01]  /*1600*/  IMAD.MOV.U32 R16, RZ, RZ, RZ ;  /* 0x000000ffff107224 */ /* 0x000fe200078e00ff */
[----:B------:R-:W-:Y:S01]  /*1610*/  CS2R R12, SRZ ;  /* 0x00000000000c7805 */ /* 0x000fe2000001ff00 */
[----:B------:R-:W-:Y:S01]  /*1620*/  IMAD.MOV.U32 R11, RZ, RZ, 0x1 ;  /* 0x00000001ff0b7424 */ /* 0x000fe200078e00ff */
[----:B------:R-:W-:Y:S01]  /*1630*/  LOP3.LUT R19, R19, 0x40, RZ, 0xc0, !PT ;  /* 0x0000004013137812 */ /* 0x000fe200078ec0ff */
[----:B------:R-:W4:Y:S01]  /*1640*/  LDCU.64 UR30, c[0x0][0x348] ;  /* 0x00006900ff1e77ac */ /* 0x000f220008000a00 */
[----:B-1----:R-:W-:-:S02]  /*1650*/  UIADD3 UR4, UPT, UPT, UR15, 0x7f, URZ ;  /* 0x0000007f0f047890 */ /* 0x002fc4000fffe0ff */
[----:B------:R-:W-:Y:S02]  /*1660*/  USEL UR7, UR7, 0x2, UP1 ;  /* 0x0000000207077887 */ /* 0x000fe40008800000 */
[----:B------:R-:W-:Y:S01]  /*1670*/  USHF.R.S32.HI UR22, URZ, 0x1f, UR4 ;  /* 0x0000001fff167899 */ /* 0x000fe20008011404 */
[----:B------:R-:W-:-:S03]  /*1680*/  UMOV UR13, URZ ;  /* 0x000000ff000d7c82 */ /* 0x000fc60008000000 */
[----:B------:R-:W-:Y:S02]  /*1690*/  ULEA.HI UR22, UR22, UR4, URZ, 0x7 ;  /* 0x0000000416167291 */ /* 0x000fe4000f8f38ff */
[----:B------:R-:W-:Y:S02]  /*16a0*/  UIADD3 UR4, UPT, UPT, UR15, -0x1, URZ ;  /* 0xffffffff0f047890 */ /* 0x000fe4000fffe0ff */
[----:B------:R-:W-:Y:S02]  /*16b0*/  USHF.R.S32.HI UR22, URZ, 0x7, UR22 ;  /* 0x00000007ff167899 */ /* 0x000fe40008011416 */
[----:B------:R-:W-:Y:S02]  /*16c0*/  UISETP.GE.U32.AND UP2, UPT, UR4, -0xff, UPT ;  /* 0xffffff010400788c */ /* 0x000fe4000bf46070 */
[----:B------:R-:W-:Y:S02]  /*16d0*/  UISETP.LT.U32.AND UP0, UPT, UR22, 0x3, UPT ;  /* 0x000000031600788c */ /* 0x000fe4000bf01070 */
[----:B------:R-:W-:-:S02]  /*16e0*/  UIADD3 UR15, UPT, UPT, UR15, 0xfe, URZ ;  /* 0x000000fe0f0f7890 */ /* 0x000fc4000fffe0ff */
[----:B------:R-:W-:-:S04]  /*16f0*/  USEL UR21, UR22, 0x3, UP0 ;  /* 0x0000000316157887 */ /* 0x000fc80008000000 */
[----:B------:R-:W-:Y:S02]  /*1700*/  UIADD3 UR6, UPT, UPT, UR21, -0x1, URZ ;  /* 0xffffffff15067890 */ /* 0x000fe4000fffe0ff */
[----:B------:R-:W-:Y:S02]  /*1710*/  @UP2 UIADD3 UR6, UPT, UPT, UR21, URZ, URZ ;  /* 0x000000ff15062290 */ /* 0x000fe4000fffe0ff */
[----:B------:R-:W-:Y:S02]  /*1720*/  UIADD3 UR14, UPT, UPT, UR22, -UR21, URZ ;  /* 0x80000015160e7290 */ /* 0x000fe4000fffe0ff */
[----:B------:R-:W-:Y:S02]  /*1730*/  UIADD3 UR5, UPT, UPT, UR6, 0x1, URZ ;  /* 0x0000000106057890 */ /* 0x000fe4000fffe0ff */
[----:B--2-4-:R-:W-:-:S12]  /*1740*/  UIADD3 UR6, UPT, UPT, -UR6, URZ, URZ ;  /* 0x000000ff06067290 */ /* 0x014fd8000fffe1ff */
.L_x_42:
[----:B------:R-:W-:Y:S01]  /*1750*/  UISETP.NE.AND UP0, UPT, UR37, URZ, UPT ;  /* 0x000000ff2500728c */ /* 0x000fe2000bf05270 */
[----:B------:R-:W1:Y:S08]  /*1760*/  S2UR UR37, SR_CgaCtaId ;  /* 0x00000000002579c3 */ /* 0x000e700000008800 */
[----:B------:R-:W-:Y:S05]  /*1770*/  BRA.U UP0, `(.L_x_23) ;  /* 0x0000000100347547 */ /* 0x000fea000b800000 */
[----:B------:R-:W2:Y:S01]  /*1780*/  S2R R2, SR_CgaCtaId ;  /* 0x0000000000027919 */ /* 0x000ea20000008800 */
[----:B------:R-:W-:-:S04]  /*1790*/  MOV R3, 0x400 ;  /* 0x0000040000037802 */ /* 0x000fc80000000f00 */
[----:B--2---:R-:W-:Y:S02]  /*17a0*/  LEA R2, R2, R3, 0x18 ;  /* 0x0000000302027211 */ /* 0x004fe400078ec0ff */
[----:B------:R-:W-:-:S03]  /*17b0*/  SHF.L.U32 R3, R11, 0x1f, RZ ;  /* 0x0000001f0b037819 */ /* 0x000fc600000006ff */
[----:B------:R-:W-:-:S04]  /*17c0*/  IMAD R2, R12, 0x8, R2 ;  /* 0x000000080c027824 */ /* 0x000fc800078e0202 */
[----:B------:R-:W2:Y:S02]  /*17d0*/  SYNCS.PHASECHK.TRANS64.TRYWAIT P0, [R2+URZ+0xf0], R3 ;  /* 0x0000f003020075a7 */ /* 0x000ea400080011ff */
[----:B--2---:R-:W-:Y:S05]  /*17e0*/  @!P0 BRA `(.L_x_24) ;  /* 0x0000007c00b88947 */ /* 0x004fea0003800000 */
.L_x_148:
[----:B------:R-:W-:Y:S01]  /*17f0*/  VIADD R12, R12, 0x1 ;  /* 0x000000010c0c7836 */ /* 0x000fe20000000000 */
[----:B------:R2:W-:Y:S04]  /*1800*/  SYNCS.ARRIVE.TRANS64.A1T0 RZ, [R2+URZ+0xe0], RZ ;  /* 0x0000e0ff02ff79a7 */ /* 0x0005e800081000ff */
[----:B------:R-:W-:-:S04]  /*1810*/  ISETP.NE.AND P0, PT, R12, 0x2, PT ;  /* 0x000000020c00780c */ /* 0x000fc80003f05270 */
[----:B------:R-:W-:Y:S02]  /*1820*/  SEL R12, R12, RZ, P0 ;  /* 0x000000ff0c0c7207 */ /* 0x000fe40000000000 */
[----:B--2---:R-:W-:-:S04]  /*1830*/  SEL R2, RZ, 0x1, P0 ;  /* 0x00000001ff027807 */ /* 0x004fc80000000000 */
[----:B------:R-:W-:-:S07]  /*1840*/  LOP3.LUT R11, R11, R2, RZ, 0x3c, !PT ;  /* 0x000000020b0b7212 */ /* 0x000fce00078e3cff */
.L_x_23:
[----:B------:R-:W-:Y:S01]  /*1850*/  UMOV UR4, 0x400 ;  /* 0x0000040000047882 */ /* 0x000fe20000000000 */
[----:B------:R-:W-:Y:S01]  /*1860*/  SHF.L.U32 R2, R17, 0x1f, RZ ;  /* 0x0000001f11027819 */ /* 0x000fe200000006ff */
[----:B-1----:R-:W-:Y:S01]  /*1870*/  ULEA UR4, UR37, UR4, 0x18 ;  /* 0x0000000425047291 */ /* 0x002fe2000f8ec0ff */
[----:B------:R-:W-:Y:S01]  /*1880*/  R2UR UR35, R18 ;  /* 0x00000000122372ca */ /* 0x000fe200000e0000 */
[----:B------:R-:W-:Y:S01]  /*1890*/  UISETP.GE.U32.AND UP0, UPT, UR15, 0xff, UPT ;  /* 0x000000ff0f00788c */ /* 0x000fe2000bf06070 */
[----:B------:R-:W-:Y:S01]  /*18a0*/  R2UR UR19, R19 ;  /* 0x00000000131372ca */ /* 0x000fe200000e0000 */
[----:B------:R-:W-:Y:S01]  /*18b0*/  ULEA UR8, UR13, UR4, 0x3 ;  /* 0x000000040d087291 */ /* 0x000fe2000f8e18ff */
[----:B------:R-:W-:-:S08]  /*18c0*/  UMOV UR23, URZ ;  /* 0x000000ff00177c82 */ /* 0x000fd00008000000 */
[----:B------:R1:W2:Y:S01]  /*18d0*/  SYNCS.PHASECHK.TRANS64.TRYWAIT P0, [UR8+0x18], R2 ;  /* 0x00001802ff0075a7 */ /* 0x0002a20008001108 */
[----:B------:R-:W-:-:S13]  /*18e0*/  R2UR UR8, R15 ;  /* 0x000000000f0872ca */ /* 0x000fda00000e0000 */
[----:B------:R-:W-:Y:S01]  /*18f0*/  ULEA UR19, UR8, UR19, 0x7 ;  /* 0x0000001308137291 */ /* 0x000fe2000f8e38ff */
[----:B-1----:R-:W-:-:S05]  /*1900*/  LEA.HI R2, R14, R14, RZ, 0x1 ;  /* 0x0000000e0e027211 */ /* 0x002fca00078f08ff */
[----:B------:R-:W-:-:S05]  /*1910*/  IMAD.SHL.U32 R2, R2, 0x80, RZ ;  /* 0x0000008002027824 */ /* 0x000fca00078e00ff */
[----:B------:R-:W-:-:S04]  /*1920*/  LOP3.LUT R2, R2, 0xffffff00, RZ, 0xc0, !PT ;  /* 0xffffff0002027812 */ /* 0x000fc800078ec0ff */
[----:B------:R-:W-:-:S13]  /*1930*/  R2UR UR9, R2 ;  /* 0x00000000020972ca */ /* 0x000fda00000e0000 */
[----:B------:R-:W-:Y:S01]  /*1940*/  ULOP3.LUT UR35, UR9, 0x80, UR35, 0xf8, !UPT ;  /* 0x0000008009237892 */ /* 0x000fe2000f8ef823 */
[----:B------:R-:W-:Y:S11]  /*1950*/  BRA.U !UP0, `(.L_x_25) ;  /* 0x0000000108f07547 */ /* 0x000ff6000b800000 */
[----:B------:R-:W-:Y:S01]  /*1960*/  UMOV UR29, UR6 ;  /* 0x00000006001d7c82 */ /* 0x000fe20008000000 */
[----:B------:R-:W-:Y:S01]  /*1970*/  UMOV UR44, UR13 ;  /* 0x0000000d002c7c82 */ /* 0x000fe20008000000 */
[----:B------:R-:W-:-:S05]  /*1980*/  UMOV UR26, 0x40 ;  /* 0x00000040001a7882 */ /* 0x000fca0000000000 */
.L_x_31:
[----:B------:R-:W-:Y:S01]  /*1990*/  ULEA UR33, UR44, UR4, 0x3 ;  /* 0x000000042c217291 */ /* 0x000fe2000f8e18ff */
[----:B------:R-:W-:Y:S01]  /*19a0*/  @P5 MOV R3, 0x18000 ;  /* 0x0001800000035802 */ /* 0x000fe20000000f00 */
[----:B--2-4-:R-:W-:Y:S10]  /*19b0*/  @P0 BRA `(.L_x_26) ;  /* 0x00000000000c0947 */ /* 0x014ff40003800000 */
[----:B------:R-:W-:-:S04]  /*19c0*/  SHF.L.U32 R4, R17, 0x1f, RZ ;  /* 0x0000001f11047819 */ /* 0x000fc800000006ff */
[----:B------:R-:W1:Y:S02]  /*19d0*/  SYNCS.PHASECHK.TRANS64.TRYWAIT P0, [UR33+0x18], R4 ;  /* 0x00001804ff0075a7 */ /* 0x000e640008001121 */
[----:B-1----:R-:W-:Y:S05]  /*19e0*/  @!P0 BRA `(.L_x_27) ;  /* 0x0000007c004c8947 */ /* 0x002fea0003800000 */
.L_x_26:
[----:B------:R2:W-:Y:S01]  /*19f0*/  @P5 SYNCS.ARRIVE.TRANS64 RZ, [UR33], R3 ;  /* 0x00000003ffff59a7 */ /* 0x0005e20008000021 */
[----:B------:R-:W-:Y:S02]  /*1a00*/  ULOP3.LUT UR8, UR7, 0x2, URZ, 0xfc, !UPT ;  /* 0x0000000207087892 */ /* 0x000fe4000f8efcff */
[----:B------:R-:W-:Y:S02]  /*1a10*/  UIADD3 UR29, UPT, UPT, UR29, 0x1, URZ ;  /* 0x000000011d1d7890 */ /* 0x000fe4000fffe0ff */
[----:B------:R-:W-:Y:S02]  /*1a20*/  UISETP.NE.AND UP0, UPT, UR8, 0x2, UPT ;  /* 0x000000020800788c */ /* 0x000fe4000bf05270 */
[----:B------:R-:W-:-:S07]  /*1a30*/  UISETP.NE.AND UP2, UPT, UR29, 0x1, UPT ;  /* 0x000000011d00788c */ /* 0x000fce000bf45270 */
[----:B------:R-:W-:Y:S05]  /*1a40*/  BRA.U UP0, `(.L_x_28) ;  /* 0x0000000100047547 */ /* 0x000fea000b800000 */
[----:B------:R-:W-:Y:S05]  /*1a50*/  BPT.TRAP 0x1 ;  /* 0x000000040000795c */ /* 0x000fea0000300000 */
.L_x_28:
[----:B------:R-:W-:Y:S04]  /*1a60*/  BSSY.RECONVERGENT B0, `(.L_x_29) ;  /* 0x0000003000007945 */ /* 0x000fe80003800200 */
[----:B------:R-:W-:Y:S05]  /*1a70*/  @!P4 BRA `(.L_x_30) ;  /* 0x000000000004c947 */ /* 0x000fea0003800000 */
[----:B------:R-:W-:Y:S05]  /*1a80*/  BPT.TRAP 0x1 ;  /* 0x000000040000795c */ /* 0x000fea0000300000 */
.L_x_30:
[----:B------:R-:W-:Y:S05]  /*1a90*/  BSYNC.RECONVERGENT B0 ;  /* 0x0000000000007941 */ /* 0x000fea0003800200 */
.L_x_29:
[----:B------:R-:W-:Y:S02]  /*1aa0*/  UIADD3 UR13, UPT, UPT, UR44, 0x1, URZ ;  /* 0x000000012c0d7890 */ /* 0x000fe4000fffe0ff */
[----:B------:R-:W-:Y:S02]  /*1ab0*/  ULEA UR24, UR44, UR4, 0xf ;  /* 0x000000042c187291 */ /* 0x000fe4000f8e78ff */
[----:B------:R-:W-:Y:S02]  /*1ac0*/  UISETP.NE.AND UP0, UPT, UR13, 0x3, UPT ;  /* 0x000000030d00788c */ /* 0x000fe4000bf05270 */
[----:B------:R-:W-:Y:S02]  /*1ad0*/  UIADD3 UR42, UP1, UPT, UR30, 0x80, URZ ;  /* 0x000000801e2a7890 */ /* 0x000fe4000ff3e0ff */
[----:B------:R-:W-:Y:S02]  /*1ae0*/  USEL UR9, URZ, 0x1, UP0 ;  /* 0x00000001ff097887 */ /* 0x000fe40008000000 */
[----:B------:R-:W-:-:S02]  /*1af0*/  USEL UR13, UR13, URZ, UP0 ;  /* 0x000000ff0d0d7287 */ /* 0x000fc40008000000 */
[----:B------:R-:W-:Y:S02]  /*1b00*/  UIADD3 UR40, UP0, UPT, UR30, 0x180, URZ ;  /* 0x000001801e287890 */ /* 0x000fe4000ff1e0ff */
[----:B------:R-:W-:Y:S01]  /*1b10*/  ULEA UR8, UR13, UR4, 0x3 ;  /* 0x000000040d087291 */ /* 0x000fe2000f8e18ff */
[----:B------:R-:W-:Y:S01]  /*1b20*/  LOP3.LUT R17, R17, UR9, RZ, 0x3c, !PT ;  /* 0x0000000911117c12 */ /* 0x000fe2000f8e3cff */
[----:B------:R-:W-:Y:S02]  /*1b30*/  UIADD3 UR34, UPT, UPT, UR26, -0x40, URZ ;  /* 0xffffffc01a227890 */ /* 0x000fe4000fffe0ff */
[----:B------:R-:W-:Y:S01]  /*1b40*/  ULOP3.LUT UR33, UR33, 0xfefffff8, URZ, 0xc0, !UPT ;  /* 0xfefffff821217892 */ /* 0x000fe2000f8ec0ff */
[----:B-1----:R-:W-:Y:S01]  /*1b50*/  SHF.L.U32 R2, R17, 0x1f, RZ ;  /* 0x0000001f11027819 */ /* 0x002fe200000006ff */
[----:B------:R-:W-:Y:S02]  /*1b60*/  UIADD3.X UR43, UPT, UPT, URZ, UR31, URZ, UP1, !UPT ;  /* 0x0000001fff2b7290 */ /* 0x000fe40008ffe4ff */
[----:B------:R-:W-:Y:S01]  /*1b70*/  UIADD3 UR32, UPT, UPT, UR24, 0x8400, URZ ;  /* 0x0000840018207890 */ /* 0x000fe2000fffe0ff */
[----:B------:R1:W4:Y:S01]  /*1b80*/  SYNCS.PHASECHK.TRANS64.TRYWAIT P0, [UR8+0x18], R2 ;  /* 0x00001802ff0075a7 */ /* 0x0003220008001108 */
[----:B------:R-:W-:-:S02]  /*1b90*/  ULEA UR8, UR44, UR4, 0xe ;  /* 0x000000042c087291 */ /* 0x000fc4000f8e70ff */
[----:B------:R-:W-:Y:S02]  /*1ba0*/  UIADD3 UR24, UPT, UPT, UR24, 0xc400, URZ ;  /* 0x0000c40018187890 */ /* 0x000fe4000fffe0ff */
[----:B------:R-:W-:Y:S02]  /*1bb0*/  UIADD3.X UR41, UPT, UPT, URZ, UR31, URZ, UP0, !UPT ;  /* 0x0000001fff297290 */ /* 0x000fe400087fe4ff */
[----:B------:R-:W-:Y:S02]  /*1bc0*/  UIADD3 UR16, UPT, UPT, UR8, 0x20400, URZ ;  /* 0x0002040008107890 */ /* 0x000fe4000fffe0ff */
[----:B------:R-:W-:Y:S01]  /*1bd0*/  UIADD3 UR8, UPT, UPT, UR8, 0x22400, URZ ;  /* 0x0002240008087890 */ /* 0x000fe2000fffe0ff */
[----:B------:R-:W-:Y:S01]  /*1be0*/  UMOV UR38, 0x0 ;  /* 0x0000000000267882 */ /* 0x000fe20000000000 */
[----:B------:R-:W-:Y:S01]  /*1bf0*/  UMOV UR39, 0x10000000 ;  /* 0x1000000000277882 */ /* 0x000fe20000000000 */
[----:B------:R-:W-:Y:S01]  /*1c00*/  UMOV UR27, UR35 ;  /* 0x00000023001b7c82 */ /* 0x000fe20008000000 */
[----:B------:R-:W-:Y:S01]  /*1c10*/  UMOV UR28, UR36 ;  /* 0x00000024001c7c82 */ /* 0x000fe20008000000 */
[----:B------:R-:W-:Y:S01]  /*1c20*/  UMOV UR25, UR33 ;  /* 0x0000002100197c82 */ /* 0x000fe20008000000 */
[----:B------:R-:W-:Y:S01]  /*1c30*/  UMOV UR20, UR36 ;  /* 0x0000002400147c82 */ /* 0x000fe20008000000 */
[----:B------:R-:W-:Y:S01]  /*1c40*/  UMOV UR17, UR33 ;  /* 0x0000002100117c82 */ /* 0x000fe20008000000 */
[----:B------:R-:W-:Y:S01]  /*1c50*/  UMOV UR18, UR34 ;  /* 0x0000002200127c82 */ /* 0x000fe20008000000 */
[----:B------:R-:W-:Y:S01]  /*1c60*/  UTMALDG.3D.2CTA [UR32], [UR42], desc[UR38] ;  /* 0x000026202a0075b4 */ /* 0x000fe20008211000 */
[----:B------:R-:W-:Y:S01]  /*1c70*/  UMOV UR10, UR26 ;  /* 0x0000001a000a7c82 */ /* 0x000fe20008000000 */
[----:B------:R-:W-:Y:S01]  /*1c80*/  UMOV UR11, UR19 ;  /* 0x00000013000b7c82 */ /* 0x000fe20008000000 */
[----:B------:R-:W-:Y:S01]  /*1c90*/  UMOV UR12, UR36 ;  /* 0x00000024000c7c82 */ /* 0x000fe20008000000 */
[----:B------:R-:W-:Y:S01]  /*1ca0*/  UMOV UR9, UR33 ;  /* 0x0000002100097c82 */ /* 0x000fe20008000000 */
[----:B------:R-:W-:Y:S01]  /*1cb0*/  UMOV UR23, UR5 ;  /* 0x0000000500177c82 */ /* 0x000fe20008000000 */
[----:B------:R-:W-:Y:S01]  /*1cc0*/  UMOV UR44, UR13 ;  /* 0x0000000d002c7c82 */ /* 0x000fe20008000000 */
[----:B------:R2:W-:Y:S01]  /*1cd0*/  UTMALDG.3D.2CTA [UR24], [UR42], desc[UR38] ;  /* 0x000026182a0075b4 */ /* 0x0005e20008211000 */
[----:B------:R1:W-:Y:S01]  /*1ce0*/  UTMALDG.3D.2CTA [UR16], [UR40], desc[UR38] ;  /* 0x00002610280075b4 */ /* 0x0003e20008211000 */
[----:B------:R1:W-:Y:S01]  /*1cf0*/  UTMALDG.3D.2CTA [UR8], [UR40], desc[UR38] ;  /* 0x00002608280075b4 */ /* 0x0003e20008211000 */
[----:B--2---:R-:W-:Y:S01]  /*1d00*/  UIADD3 UR26, UPT, UPT, UR26, 0x80, URZ ;  /* 0x000000801a1a7890 */ /* 0x004fe2000fffe0ff */
[----:B-1----:R-:W-:Y:S11]  /*1d10*/  BRA.U UP2, `(.L_x_31) ;  /* 0xfffffffd021c7547 */ /* 0x002ff6000b83ffff */
.L_x_25:
[----:B------:R-:W-:Y:S01]  /*1d20*/  ULEA UR8, UR13, UR4, 0x3 ;  /* 0x000000040d087291 */ /* 0x000fe2000f8e18ff */
[----:B------:R-:W-:Y:S01]  /*1d30*/  SHF.L.U32 R2, R17, 0x1f, RZ ;  /* 0x0000001f11027819 */ /* 0x000fe200000006ff */
[----:B------:R-:W-:Y:S01]  /*1d40*/  @!P1 SYNCS.ARRIVE.TRANS64.A1T0 RZ, [UR4+0x78], RZ ;  /* 0x000078ffffff99a7 */ /* 0x000fe20008100004 */
[----:B------:R-:W-:-:S06]  /*1d50*/  UISETP.GT.AND UP0, UPT, UR22, UR21, UPT ;  /* 0x000000151600728c */ /* 0x000fcc000bf04270 */
[----:B--2-4-:R1:W2:Y:S03]  /*1d60*/  SYNCS.PHASECHK.TRANS64.TRYWAIT P0, [UR8+0x18], R2 ;  /* 0x00001802ff0075a7 */ /* 0x0142a60008001108 */
[----:B------:R-:W-:Y:S05]  /*1d70*/  BRA.U !UP0, `(.L_x_32) ;  /* 0x0000000108e87547 */ /* 0x000fea000b800000 */
[----:B------:R-:W-:Y:S01]  /*1d80*/  UIADD3 UR29, UPT, UPT, UR14, UR23, URZ ;  /* 0x000000170e1d7290 */ /* 0x000fe2000fffe0ff */
[----:B------:R-:W-:-:S11]  /*1d90*/  UMOV UR44, UR13 ;  /* 0x0000000d002c7c82 */ /* 0x000fd60008000000 */
.L_x_38:
[----:B------:R-:W-:Y:S01]  /*1da0*/  ULEA UR33, UR44, UR4, 0x3 ;  /* 0x000000042c217291 */ /* 0x000fe2000f8e18ff */
[----:B--2---:R-:W-:Y:S01]  /*1db0*/  @P5 MOV R3, 0x18000 ;  /* 0x0001800000035802 */ /* 0x004fe20000000f00 */
[----:B-12---:R-:W-:Y:S10]  /*1dc0*/  @P0 BRA `(.L_x_33) ;  /* 0x00000000000c0947 */ /* 0x006ff40003800000 */
[----:B------:R-:W-:-:S04]  /*1dd0*/  SHF.L.U32 R4, R17, 0x1f, RZ ;  /* 0x0000001f11047819 */ /* 0x000fc800000006ff */
[----:B------:R-:W2:Y:S02]  /*1de0*/  SYNCS.PHASECHK.TRANS64.TRYWAIT P0, [UR33+0x18], R4 ;  /* 0x00001804ff0075a7 */ /* 0x000ea40008001121 */
[----:B--2---:R-:W-:Y:S05]  /*1df0*/  @!P0 BRA `(.L_x_34) ;  /* 0x0000007800608947 */ /* 0x004fea0003800000 */
.L_x_33:
[----:B------:R2:W-:Y:S01]  /*1e00*/  @P5 SYNCS.ARRIVE.TRANS64 RZ, [UR33], R3 ;  /* 0x00000003ffff59a7 */ /* 0x0005e20008000021 */
[----:B------:R-:W-:-:S04]  /*1e10*/  ULOP3.LUT UR8, UR7, 0x2, URZ, 0xfc, !UPT ;  /* 0x0000000207087892 */ /* 0x000fc8000f8efcff */
[----:B------:R-:W-:-:S09]  /*1e20*/  UISETP.NE.AND UP0, UPT, UR8, 0x2, UPT ;  /* 0x000000020800788c */ /* 0x000fd2000bf05270 */
[----:B------:R-:W-:Y:S05]  /*1e30*/  BRA.U UP0, `(.L_x_35) ;  /* 0x0000000100047547 */ /* 0x000fea000b800000 */
[----:B------:R-:W-:Y:S05]  /*1e40*/  BPT.TRAP 0x1 ;  /* 0x000000040000795c */ /* 0x000fea0000300000 */
.L_x_35:
[----:B------:R-:W-:Y:S04]  /*1e50*/  BSSY.RECONVERGENT B0, `(.L_x_36) ;  /* 0x0000003000007945 */ /* 0x000fe80003800200 */
[----:B------:R-:W-:Y:S05]  /*1e60*/  @!P4 BRA `(.L_x_37) ;  /* 0x000000000004c947 */ /* 0x000fea0003800000 */
[----:B------:R-:W-:Y:S05]  /*1e70*/  BPT.TRAP 0x1 ;  /* 0x000000040000795c */ /* 0x000fea0000300000 */
.L_x_37:
[----:B------:R-:W-:Y:S05]  /*1e80*/  BSYNC.RECONVERGENT B0 ;  /* 0x0000000000007941 */ /* 0x000fea0003800200 */
.L_x_36:
[----:B------:R-:W-:Y:S02]  /*1e90*/  UIADD3 UR13, UPT, UPT, UR44, 0x1, URZ ;  /* 0x000000012c0d7890 */ /* 0x000fe4000fffe0ff */
[----:B------:R-:W-:Y:S02]  /*1ea0*/  ULEA UR24, UR44, UR4, 0xf ;  /* 0x000000042c187291 */ /* 0x000fe4000f8e78ff */
[----:B------:R-:W-:Y:S02]  /*1eb0*/  UISETP.NE.AND UP0, UPT, UR13, 0x3, UPT ;  /* 0x000000030d00788c */ /* 0x000fe4000bf05270 */
[----:B------:R-:W-:Y:S02]  /*1ec0*/  UIADD3 UR42, UP1, UPT, UR30, 0x80, URZ ;  /* 0x000000801e2a7890 */ /* 0x000fe4000ff3e0ff */
[----:B------:R-:W-:Y:S02]  /*1ed0*/  USEL UR9, URZ, 0x1, UP0 ;  /* 0x00000001ff097887 */ /* 0x000fe40008000000 */
[----:B------:R-:W-:-:S02]  /*1ee0*/  USEL UR13, UR13, URZ, UP0 ;  /* 0x000000ff0d0d7287 */ /* 0x000fc40008000000 */
[----:B------:R-:W-:Y:S02]  /*1ef0*/  USHF.L.U32 UR34, UR23, 0x7, URZ ;  /* 0x0000000717227899 */ /* 0x000fe400080006ff */
[----:B------:R-:W-:Y:S01]  /*1f00*/  ULEA UR8, UR13, UR4, 0x3 ;  /* 0x000000040d087291 */ /* 0x000fe2000f8e18ff */
[----:B------:R-:W-:Y:S01]  /*1f10*/  LOP3.LUT R17, R17, UR9, RZ, 0x3c, !PT ;  /* 0x0000000911117c12 */ /* 0x000fe2000f8e3cff */
[----:B------:R-:W-:Y:S02]  /*1f20*/  UIADD3 UR40, UP0, UPT, UR30, 0x180, URZ ;  /* 0x000001801e287890 */ /* 0x000fe4000ff1e0ff */
[----:B------:R-:W-:Y:S01]  /*1f30*/  ULOP3.LUT UR33, UR33, 0xfefffff8, URZ, 0xc0, !UPT ;  /* 0xfefffff821217892 */ /* 0x000fe2000f8ec0ff */
[----:B-1----:R-:W-:Y:S01]  /*1f40*/  SHF.L.U32 R2, R17, 0x1f, RZ ;  /* 0x0000001f11027819 */ /* 0x002fe200000006ff */
[----:B------:R-:W-:Y:S02]  /*1f50*/  UIADD3.X UR43, UPT, UPT, URZ, UR31, URZ, UP1, !UPT ;  /* 0x0000001fff2b7290 */ /* 0x000fe40008ffe4ff */
[----:B------:R-:W-:Y:S01]  /*1f60*/  UIADD3 UR32, UPT, UPT, UR24, 0x8400, URZ ;  /* 0x0000840018207890 */ /* 0x000fe2000fffe0ff */
[----:B------:R4:W1:Y:S01]  /*1f70*/  SYNCS.PHASECHK.TRANS64.TRYWAIT P0, [UR8+0x18], R2 ;  /* 0x00001802ff0075a7 */ /* 0x0008620008001108 */
[----:B------:R-:W-:-:S02]  /*1f80*/  ULEA UR8, UR44, UR4, 0xe ;  /* 0x000000042c087291 */ /* 0x000fc4000f8e70ff */
[----:B------:R-:W-:Y:S02]  /*1f90*/  UIADD3 UR26, UPT, UPT, UR34, 0x40, URZ ;  /* 0x00000040221a7890 */ /* 0x000fe4000fffe0ff */
        /* <DEDUP_REMOVED lines=12> */
[----:B------:R4:W-:Y:S01]  /*2060*/  UTMALDG.3D.2CTA [UR32], [UR42], desc[UR38] ;  /* 0x000026202a0075b4 */ /* 0x0009e20008211000 */
[----:B------:R-:W-:Y:S01]  /*2070*/  UMOV UR11, UR19 ;  /* 0x00000013000b7c82 */ /* 0x000fe20008000000 */
[----:B------:R-:W-:Y:S01]  /*2080*/  UMOV UR12, UR36 ;  /* 0x00000024000c7c82 */ /* 0x000fe20008000000 */
[----:B------:R-:W-:Y:S01]  /*2090*/  UMOV UR9, UR33 ;  /* 0x0000002100097c82 */ /* 0x000fe20008000000 */
[----:B------:R-:W-:Y:S01]  /*20a0*/  UMOV UR10, UR26 ;  /* 0x0000001a000a7c82 */ /* 0x000fe20008000000 */
[----:B------:R-:W-:Y:S01]  /*20b0*/  UIADD3 UR23, UPT, UPT, UR23, 0x1, URZ ;  /* 0x0000000117177890 */ /* 0x000fe2000fffe0ff */
[----:B------:R-:W-:Y:S01]  /*20c0*/  UMOV UR44, UR13 ;  /* 0x0000000d002c7c82 */ /* 0x000fe20008000000 */
[----:B------:R4:W-:Y:S02]  /*20d0*/  UTMALDG.3D.2CTA [UR24], [UR42], desc[UR38] ;  /* 0x000026182a0075b4 */ /* 0x0009e40008211000 */
[----:B------:R-:W-:Y:S01]  /*20e0*/  UISETP.NE.AND UP0, UPT, UR23, UR29, UPT ;  /* 0x0000001d1700728c */ /* 0x000fe2000bf05270 */
[----:B------:R4:W-:Y:S01]  /*20f0*/  UTMALDG.3D.2CTA [UR16], [UR40], desc[UR38] ;  /* 0x00002610280075b4 */ /* 0x0009e20008211000 */
[----:B------:R4:W-:Y:S07]  /*2100*/  UTMALDG.3D.2CTA [UR8], [UR40], desc[UR38] ;  /* 0x00002608280075b4 */ /* 0x0009ee0008211000 */
[----:B----4-:R-:W-:Y:S05]  /*2110*/  BRA.U UP0, `(.L_x_38) ;  /* 0xfffffffd00207547 */ /* 0x010fea000b83ffff */
.L_x_32:
[C---:B-1----:R-:W-:Y:S01]  /*2120*/  LEA R2, R16.reuse, UR4, 0x3 ;  /* 0x0000000410027c11 */ /* 0x042fe2000f8e18ff */
[----:B------:R-:W-:Y:S01]  /*2130*/  NOP ;  /* 0x0000000000007918 */ /* 0x000fe20000000000 */
[----:B--2---:R-:W-:Y:S02]  /*2140*/  SHF.L.U32 R3, R13, 0x1f, RZ ;  /* 0x0000001f0d037819 */ /* 0x004fe400000006ff */
[----:B------:R-:W-:Y:S02]  /*2150*/  LEA R4, R16, UR4, 0x4 ;  /* 0x0000000410047c11 */ /* 0x000fe4000f8e20ff */
[----:B------:R-:W1:Y:S02]  /*2160*/  SYNCS.PHASECHK.TRANS64.TRYWAIT P0, [R2+URZ+0x80], R3 ;  /* 0x00008003020075a7 */ /* 0x000e6400080011ff */
[----:B-1----:R-:W-:Y:S05]  /*2170*/  @!P0 BRA `(.L_x_39) ;  /* 0x0000007400988947 */ /* 0x002fea0003800000 */
.L_x_151:
[----:B------:R-:W2:Y:S01]  /*2180*/  LDS.128 R4, [R4+0x110] ;  /* 0x0001100004047984 */ /* 0x000ea20000000c00 */
[----:B------:R-:W-:Y:S01]  /*2190*/  ISETP.GE.AND P0, PT, R40, 0x1, PT ;  /* 0x000000012800780c */ /* 0x000fe20003f06270 */
[----:B-1----:R-:W-:Y:S01]  /*21a0*/  VIADD R2, R2, 0x90 ;  /* 0x0000009002027836 */ /* 0x002fe20000000000 */
[----:B------:R-:W-:Y:S01]  /*21b0*/  @!PT LDS RZ, [RZ] ;  /* 0x00000000fffff984 */ /* 0x000fe20000000800 */
[----:B------:R-:W-:Y:S01]  /*21c0*/  @!PT LDS RZ, [RZ] ;  /* 0x00000000fffff984 */ /* 0x000fe20000000800 */
[----:B------:R-:W-:Y:S01]  /*21d0*/  @!PT LDS RZ, [RZ] ;  /* 0x00000000fffff984 */ /* 0x000fe20000000800 */
[----:B------:R-:W-:Y:S01]  /*21e0*/  @!PT LDS RZ, [RZ] ;  /* 0x00000000fffff984 */ /* 0x000fe20000000800 */
[----:B------:R1:W-:Y:S06]  /*21f0*/  MEMBAR.ALL.CTA ;  /* 0x0000000000007992 */ /* 0x0003ec0000008000 */
[----:B-1----:R-:W1:Y:S01]  /*2200*/  FENCE.VIEW.ASYNC.S ;  /* 0x00000000000073c6 */ /* 0x002e620000000000 */
[----:B------:R-:W-:-:S04]  /*2210*/  PRMT R2, RZ, 0x654, R2 ;  /* 0x00000654ff027816 */ /* 0x000fc80000000002 */
[----:B-1----:R1:W-:Y:S01]  /*2220*/  SYNCS.ARRIVE.TRANS64.RED.A1T0 RZ, [R2+URZ], RZ ;  /* 0x000000ff02ff79a7 */ /* 0x0023e200081004ff */
[----:B--2---:R-:W-:-:S13]  /*2230*/  LOP3.LUT P2, RZ, R6, 0x1, RZ, 0xc0, !PT ;  /* 0x0000000106ff7812 */ /* 0x004fda000784c0ff */
[----:B------:R-:W-:Y:S01]  /*2240*/  @P2 SHF.R.U32.HI R3, RZ, 0x10, R5 ;  /* 0x00000010ff032819 */ /* 0x000fe20000011605 */
[----:B------:R-:W-:Y:S01]  /*2250*/  VOTEU.ANY UP0, P2 ;  /* 0x0000000000ff7886 */ /* 0x000fe20001000100 */
[----:B------:R-:W-:Y:S02]  /*2260*/  @P2 MOV R10, R4 ;  /* 0x00000004000a2202 */ /* 0x000fe40000000f00 */
[----:B------:R-:W-:Y:S02]  /*2270*/  @P2 R2UR.BROADCAST UR8, R3 ;  /* 0x00000000030822ca */ /* 0x000fe400008e0000 */
[----:B------:R-:W-:-:S11]  /*2280*/  @P2 LOP3.LUT R9, R5, 0xffff, RZ, 0xc0, !PT ;  /* 0x0000ffff05092812 */ /* 0x000fd600078ec0ff */
[----:B------:R-:W-:Y:S01]  /*2290*/  @UP0 UMOV UR36, UR8 ;  /* 0x0000000800240c82 */ /* 0x000fe20008000000 */
[----:B-1----:R-:W-:Y:S05]  /*22a0*/  @!P0 BRA `(.L_x_40) ;  /* 0x0000000000b88947 */ /* 0x002fea0003800000 */
[----:B------:R-:W3:Y:S01]  /*22b0*/  LDC.64 R4, c[0x0][0xb18] ;  /* 0x0002c600ff047b82 */ /* 0x000ee20000000a00 */
[----:B------:R-:W-:-:S07]  /*22c0*/  ISETP.NE.AND P3, PT, R40, 0x1, PT ;  /* 0x000000012800780c */ /* 0x000fce0003f65270 */
[----:B------:R-:W1:Y:S08]  /*22d0*/  LDC.64 R6, c[0x0][0xb10] ;  /* 0x0002c400ff067b82 */ /* 0x000e700000000a00 */
[----:B------:R-:W2:Y:S08]  /*22e0*/  LDC R14, c[0x0][0xb20] ;  /* 0x0002c800ff0e7b82 */ /* 0x000eb00000000800 */
[----:B------:R-:W4:Y:S01]  /*22f0*/  LDC R15, c[0x0][0xb0c] ;  /* 0x0002c300ff0f7b82 */ /* 0x000f220000000800 */
[----:B---3--:R-:W-:Y:S01]  /*2300*/  IMAD.HI.U32 R21, R0, R5, RZ ;  /* 0x0000000500157227 */ /* 0x008fe200078e00ff */
[----:B------:R-:W-:-:S03]  /*2310*/  ISETP.NE.AND P0, PT, R4, 0x1, PT ;  /* 0x000000010400780c */ /* 0x000fc60003f05270 */
[----:B------:R-:W-:-:S03]  /*2320*/  IMAD.HI.U32 R5, R9, R5, RZ ;  /* 0x0000000509057227 */ /* 0x000fc600078e00ff */
[----:B------:R-:W3:Y:S01]  /*2330*/  LDC.64 R2, c[0x0][0xb28] ;  /* 0x0002ca00ff027b82 */ /* 0x000ee20000000a00 */
[----:B-1----:R-:W-:-:S04]  /*2340*/  IMAD.HI.U32 R22, R8, R6, RZ ;  /* 0x0000000608167227 */ /* 0x002fc800078e00ff */
[----:B------:R-:W-:Y:S01]  /*2350*/  IMAD.HI.U32 R23, R10, R6, RZ ;  /* 0x000000060a177227 */ /* 0x000fe200078e00ff */
[----:B------:R-:W-:Y:S02]  /*2360*/  SHF.R.U32.HI R22, RZ, R7, R22 ;  /* 0x00000007ff167219 */ /* 0x000fe40000011616 */
[-C--:B--2---:R-:W-:Y:S02]  /*2370*/  SHF.R.U32.HI R21, RZ, R14.reuse, R21 ;  /* 0x0000000eff157219 */ /* 0x084fe40000011615 */
[----:B------:R-:W-:Y:S02]  /*2380*/  SHF.R.U32.HI R5, RZ, R14, R5 ;  /* 0x0000000eff057219 */ /* 0x000fe40000011605 */
[----:B------:R-:W-:Y:S02]  /*2390*/  SEL R21, R0, R21, !P0 ;  /* 0x0000001500157207 */ /* 0x000fe40004000000 */
[----:B------:R-:W-:Y:S02]  /*23a0*/  SHF.R.U32.HI R23, RZ, R7, R23 ;  /* 0x00000007ff177219 */ /* 0x000fe40000011617 */
[----:B----4-:R-:W-:-:S02]  /*23b0*/  ISETP.NE.AND P1, PT, R15, 0x1, PT ;  /* 0x000000010f00780c */ /* 0x010fc40003f25270 */
[----:B------:R-:W-:Y:S02]  /*23c0*/  SEL R5, R9, R5, !P0 ;  /* 0x0000000509057207 */ /* 0x000fe40004000000 */
[----:B------:R-:W-:Y:S02]  /*23d0*/  SEL R22, R8, R22, !P1 ;  /* 0x0000001608167207 */ /* 0x000fe40004800000 */
[----:B------:R-:W-:Y:S01]  /*23e0*/  SEL R23, R10, R23, !P1 ;  /* 0x000000170a177207 */ /* 0x000fe20004800000 */
[----:B---3--:R-:W-:-:S04]  /*23f0*/  IMAD.HI.U32 R20, R21, R2, RZ ;  /* 0x0000000215147227 */ /* 0x008fc800078e00ff */
        /* <DEDUP_REMOVED lines=10> */
[----:B------:R-:W-:-:S04]  /*24a0*/  @!P0 IMAD.HI.U32 R7, R23, R2, RZ ;  /* 0x0000000217078227 */ /* 0x000fc800078e00ff */
[----:B------:R-:W-:Y:S01]  /*24b0*/  IMAD.MOV R2, RZ, RZ, -R6 ;  /* 0x000000ffff027224 */ /* 0x000fe200078e0a06 */
[----:B------:R-:W-:Y:S02]  /*24c0*/  @!P0 SHF.R.U32.HI R3, RZ, R3, R7 ;  /* 0x00000003ff038219 */ /* 0x000fe40000011607 */
[----:B------:R-:W-:Y:S01]  /*24d0*/  IADD3 R7, PT, PT, -R5, RZ, RZ ;  /* 0x000000ff05077210 */ /* 0x000fe20007ffe1ff */
[----:B------:R-:W-:Y:S01]  /*24e0*/  IMAD R2, R40, R2, R5 ;  /* 0x0000000228027224 */ /* 0x000fe200078e0205 */
        /* <DEDUP_REMOVED lines=10> */
.L_x_40:
[----:B------:R-:W1:Y:S02]  /*2590*/  LDCU UR8, c[0x0][0xb30] ;  /* 0x00016600ff0877ac */ /* 0x000e640008000800 */
[----:B-1----:R-:W-:-:S09]  /*25a0*/  UISETP.NE.AND UP0, UPT, UR8, 0x1, UPT ;  /* 0x000000010800788c */ /* 0x002fd2000bf05270 */
[----:B------:R-:W-:Y:S05]  /*25b0*/  BRA.U UP0, `(.L_x_41) ;  /* 0x0000000100407547 */ /* 0x000fea000b800000 */
[----:B------:R-:W1:Y:S08]  /*25c0*/  LDC.64 R4, c[0x0][0xb10] ;  /* 0x0002c400ff047b82 */ /* 0x000e700000000a00 */
[----:B------:R-:W2:Y:S08]  /*25d0*/  LDC.64 R2, c[0x0][0xb18] ;  /* 0x0002c600ff027b82 */ /* 0x000eb00000000a00 */
[----:B------:R-:W4:Y:S08]  /*25e0*/  LDC R6, c[0x0][0xb20] ;  /* 0x0002c800ff067b82 */ /* 0x000f300000000800 */
[----:B------:R-:W3:Y:S01]  /*25f0*/  LDC R7, c[0x0][0xb0c] ;  /* 0x0002c300ff077b82 */ /* 0x000ee20000000800 */
[----:B-1----:R-:W-:-:S05]  /*2600*/  IMAD.HI.U32 R4, R10, R4, RZ ;  /* 0x000000040a047227 */ /* 0x002fca00078e00ff */
[----:B------:R-:W-:Y:S01]  /*2610*/  SHF.R.U32.HI R4, RZ, R5, R4 ;  /* 0x00000005ff047219 */ /* 0x000fe20000011604 */
[----:B--2---:R-:W-:Y:S01]  /*2620*/  IMAD.HI.U32 R3, R9, R3, RZ ;  /* 0x0000000309037227 */ /* 0x004fe200078e00ff */
[----:B------:R-:W-:-:S04]  /*2630*/  ISETP.NE.AND P0, PT, R2, 0x1, PT ;  /* 0x000000010200780c */ /* 0x000fc80003f05270 */
[----:B----4-:R-:W-:-:S04]  /*2640*/  SHF.R.U32.HI R3, RZ, R6, R3 ;  /* 0x00000006ff037219 */ /* 0x010fc80000011603 */
[----:B------:R-:W-:Y:S02]  /*2650*/  SEL R3, R9, R3, !P0 ;  /* 0x0000000309037207 */ /* 0x000fe40004000000 */
[----:B---3--:R-:W-:-:S04]  /*2660*/  ISETP.NE.AND P1, PT, R7, 0x1, PT ;  /* 0x000000010700780c */ /* 0x008fc80003f25270 */
[----:B------:R-:W-:-:S05]  /*2670*/  SEL R4, R10, R4, !P1 ;  /* 0x000000040a047207 */ /* 0x000fca0004800000 */
[----:B------:R-:W-:Y:S02]  /*2680*/  IMAD.IADD R5, R3, 0x1, -R4 ;  /* 0x0000000103057824 */ /* 0x000fe400078e0a04 */
[----:B------:R-:W-:Y:S02]  /*2690*/  IMAD.IADD R3, R4, 0x1, -R3 ;  /* 0x0000000104037824 */ /* 0x000fe400078e0a03 */
[----:B------:R-:W-:Y:S02]  /*26a0*/  IMAD R10, R5, R7, R10 ;  /* 0x00000007050a7224 */ /* 0x000fe400078e020a */
[----:B------:R-:W-:-:S07]  /*26b0*/  IMAD R9, R3, R2, R9 ;  /* 0x0000000203097224 */ /* 0x000fce00078e0209 */
.L_x_41:
[----:B------:R-:W-:Y:S01]  /*26c0*/  VIADD R16, R16, 0x1 ;  /* 0x0000000110107836 */ /* 0x000fe20000000000 */
[----:B------:R-:W-:Y:S01]  /*26d0*/  PLOP3.LUT P1, PT, PT, PT, PT, 0x80, 0x8 ;  /* 0x000000000008781c */ /* 0x000fe20003f2f070 */
[----:B------:R-:W-:Y:S02]  /*26e0*/  IMAD.IADD R14, R10, 0x1, R91 ;  /* 0x000000010a0e7824 */ /* 0x000fe400078e025b */
[----:B------:R-:W-:Y:S01]  /*26f0*/  IMAD.IADD R15, R9, 0x1, R90 ;  /* 0x00000001090f7824 */ /* 0x000fe200078e025a */
[----:B------:R-:W-:-:S04]  /*2700*/  ISETP.NE.AND P0, PT, R16, 0x2, PT ;  /* 0x000000021000780c */ /* 0x000fc80003f05270 */
[----:B------:R-:W-:Y:S02]  /*2710*/  SEL R2, RZ, 0x1, P0 ;  /* 0x00000001ff027807 */ /* 0x000fe40000000000 */
[----:B------:R-:W-:Y:S02]  /*2720*/  SEL R16, R16, RZ, P0 ;  /* 0x000000ff10107207 */ /* 0x000fe40000000000 */
[----:B------:R-:W-:Y:S01]  /*2730*/  LOP3.LUT R13, R13, R2, RZ, 0x3c, !PT ;  /* 0x000000020d0d7212 */ /* 0x000fe200078e3cff */
[----:B------:R-:W-:Y:S06]  /*2740*/  @P2 BRA `(.L_x_42) ;  /* 0xfffffff000002947 */ /* 0x000fec000383ffff */
[----:B------:R-:W-:Y:S01]  /*2750*/  UIADD3 UR4, UPT, UPT, UR4, 0x18, URZ ;  /* 0x0000001804047890 */ /* 0x000fe2000fffe0ff */
[----:B------:R-:W-:-:S03]  /*2760*/  SHF.L.U32 R2, R17, 0x1f, RZ ;  /* 0x0000001f11027819 */ /* 0x000fc600000006ff */
[----:B------:R-:W-:-:S09]  /*2770*/  ULEA UR5, UR13, UR4, 0x3 ;  /* 0x000000040d057291 */ /* 0x000fd2000f8e18ff */
[----:B------:R-:W1:Y:S02]  /*2780*/  SYNCS.PHASECHK.TRANS64.TRYWAIT P0, [UR5], R2 ;  /* 0x00000002ff0075a7 */ /* 0x000e640008001105 */
[----:B-1----:R-:W-:Y:S05]  /*2790*/  @!P0 BRA `(.L_x_43) ;  /* 0x0000007000248947 */ /* 0x002fea0003800000 */
.L_x_153:
[----:B------:R-:W-:-:S04]  /*27a0*/  UIADD3 UR6, UPT, UPT, UR13, 0x1, URZ ;  /* 0x000000010d067890 */ /* 0x000fc8000fffe0ff */
[----:B------:R-:W-:-:S04]  /*27b0*/  UISETP.NE.AND UP0, UPT, UR6, 0x3, UPT ;  /* 0x000000030600788c */ /* 0x000fc8000bf05270 */
[----:B------:R-:W-:Y:S02]  /*27c0*/  USEL UR7, URZ, 0x1, UP0 ;  /* 0x00000001ff077887 */ /* 0x000fe40008000000 */
[----:B------:R-:W-:-:S04]  /*27d0*/  USEL UR6, UR6, URZ, UP0 ;  /* 0x000000ff06067287 */ /* 0x000fc80008000000 */
[----:B------:R-:W-:Y:S01]  /*27e0*/  ULEA UR5, UR6, UR4, 0x3 ;  /* 0x0000000406057291 */ /* 0x000fe2000f8e18ff */
[----:B------:R-:W-:-:S04]  /*27f0*/  LOP3.LUT R17, R17, UR7, RZ, 0x3c, !PT ;  /* 0x0000000711117c12 */ /* 0x000fc8000f8e3cff */
[----:B-1----:R-:W-:-:S04]  /*2800*/  SHF.L.U32 R2, R17, 0x1f, RZ ;  /* 0x0000001f11027819 */ /* 0x002fc800000006ff */
[----:B------:R-:W1:Y:S02]  /*2810*/  SYNCS.PHASECHK.TRANS64.TRYWAIT P0, [UR5], R2 ;  /* 0x00000002ff0075a7 */ /* 0x000e640008001105 */
[----:B-1----:R-:W-:Y:S05]  /*2820*/  @!P0 BRA `(.L_x_44) ;  /* 0x0000007000188947 */ /* 0x002fea0003800000 */
.L_x_155:
[----:B------:R-:W-:-:S04]  /*2830*/  UIADD3 UR6, UPT, UPT, UR6, 0x1, URZ ;  /* 0x0000000106067890 */ /* 0x000fc8000fffe0ff */
[----:B------:R-:W-:-:S04]  /*2840*/  UISETP.NE.AND UP0, UPT, UR6, 0x3, UPT ;  /* 0x000000030600788c */ /* 0x000fc8000bf05270 */
[----:B------:R-:W-:Y:S02]  /*2850*/  USEL UR5, URZ, 0x1, UP0 ;  /* 0x00000001ff057887 */ /* 0x000fe40008000000 */
[----:B------:R-:W-:-:S04]  /*2860*/  USEL UR6, UR6, URZ, UP0 ;  /* 0x000000ff06067287 */ /* 0x000fc80008000000 */
[----:B------:R-:W-:Y:S01]  /*2870*/  ULEA UR6, UR6, UR4, 0x3 ;  /* 0x0000000406067291 */ /* 0x000fe2000f8e18ff */
[----:B-1----:R-:W-:-:S04]  /*2880*/  LOP3.LUT R2, R17, UR5, RZ, 0x3c, !PT ;  /* 0x0000000511027c12 */ /* 0x002fc8000f8e3cff */
[----:B------:R-:W-:Y:S01]  /*2890*/  SHF.L.U32 R2, R2, 0x1f, RZ ;  /* 0x0000001f02027819 */ /* 0x000fe200000006ff */
[----:B---3--:R-:W-:-:S07]  /*28a0*/  IMAD.U32 R0, RZ, RZ, UR6 ;  /* 0x00000006ff007e24 */ /* 0x008fce000f8e00ff */
.L_x_45:
[----:B-1----:R1:W2:Y:S02]  /*28b0*/  SYNCS.PHASECHK.TRANS64.TRYWAIT P0, [R0+URZ], R2 ;  /* 0x00000002000075a7 */ /* 0x0022a400080011ff */
[----:B--2---:R-:W-:Y:S05]  /*28c0*/  @!P0 NANOSLEEP.SYNCS 0x989680 ;  /* 0x009896800000895d */ /* 0x004fea0003900000 */
[----:B------:R-:W2:Y:S02]  /*28d0*/  @!P0 SYNCS.PHASECHK.TRANS64 P0, [R0+URZ], R2 ;  /* 0x00000002000085a7 */ /* 0x000ea400080010ff */
[----:B--2---:R-:W-:Y:S05]  /*28e0*/  @P0 EXIT ;  /* 0x000000000000094d */ /* 0x004fea0003800000 */
[----:B------:R-:W-:Y:S05]  /*28f0*/  BRA `(.L_x_45) ;  /* 0xfffffffc00ec7947 */ /* 0x000fea000383ffff */
.L_x_22:
[----:B------:R-:W-:-:S04]  /*2900*/  UISETP.NE.AND UP1, UPT, UR37, URZ, UPT ;  /* 0x000000ff2500728c */ /* 0x000fc8000bf25270 */
[----:B------:R-:W-:-:S09]  /*2910*/  UISETP.NE.OR UP1, UPT, UR10, 0x1, UP1 ;  /* 0x000000010a00788c */ /* 0x000fd20008f25670 */
[----:B------:R-:W-:Y:S05]  /*2920*/  BRA.U UP1, `(.L_x_46) ;  /* 0x00000005014c7547 */ /* 0x000fea000b800000 */
[----:B------:R-:W-:Y:S01]  /*2930*/  HFMA2 R11, -RZ, RZ, 0, 0 ;  /* 0x00000000ff0b7431 */ /* 0x000fe200000001ff */
[----:B------:R-:W-:Y:S01]  /*2940*/  ISETP.GE.U32.AND P2, PT, R10, 0x2, PT ;  /* 0x000000020a00780c */ /* 0x000fe20003f46070 */
[----:B------:R-:W-:Y:S01]  /*2950*/  IMAD.MOV.U32 R12, RZ, RZ, 0x1 ;  /* 0x00000001ff0c7424 */ /* 0x000fe200078e00ff */
[----:B------:R-:W-:Y:S01]  /*2960*/  CS2R R8, SRZ ;  /* 0x0000000000087805 */ /* 0x000fe2000001ff00 */
[----:B------:R-:W-:Y:S01]  /*2970*/  IMAD.MOV.U32 R3, RZ, RZ, RZ ;  /* 0x000000ffff037224 */ /* 0x000fe200078e00ff */
[----:B------:R-:W-:Y:S01]  /*2980*/  UMOV UR4, 0x400 ;  /* 0x0000040000047882 */ /* 0x000fe20000000000 */
[----:B------:R-:W-:Y:S01]  /*2990*/  UMOV UR6, URZ ;  /* 0x000000ff00067c82 */ /* 0x000fe20008000000 */
[----:B------:R-:W-:-:S12]  /*29a0*/  ULEA UR37, UR37, UR4, 0x18 ;  /* 0x0000000425257291 */ /* 0x000fd8000f8ec0ff */
.L_x_50:
[----:B------:R-:W-:Y:S02]  /*29b0*/  LEA R0, R3, UR37, 0x3 ;  /* 0x0000002503007c11 */ /* 0x000fe4000f8e18ff */
[----:B------:R-:W-:-:S03]  /*29c0*/  SHF.L.U32 R4, R8, 0x1f, RZ ;  /* 0x0000001f08047819 */ /* 0x000fc600000006ff */
[----:B------:R-:W-:Y:S01]  /*29d0*/  VIADD R5, R0, 0xf0 ;  /* 0x000000f000057836 */ /* 0x000fe20000000000 */
[----:B------:R-:W1:Y:S02]  /*29e0*/  SYNCS.PHASECHK.TRANS64.TRYWAIT P0, [R0+URZ+0xe0], R4 ;  /* 0x0000e004000075a7 */ /* 0x000e6400080011ff */
[----:B-1----:R-:W-:Y:S05]  /*29f0*/  @!P0 BRA `(.L_x_47) ;  /* 0x0000006c00bc8947 */ /* 0x002fea0003800000 */
.L_x_156:
[----:B------:R-:W-:Y:S01]  /*2a00*/  ULEA UR5, UR6, UR37, 0x3 ;  /* 0x0000002506057291 */ /* 0x000fe2000f8e18ff */
[----:B-1----:R-:W-:Y:S01]  /*2a10*/  PRMT R0, RZ, 0x654, R5 ;  /* 0x00000654ff007816 */ /* 0x002fe20000000005 */
[----:B------:R-:W-:Y:S01]  /*2a20*/  @!P2 IMAD.MOV.U32 R4, RZ, RZ, 0x10 ;  /* 0x00000010ff04a424 */ /* 0x000fe200078e00ff */
[----:B------:R-:W-:Y:S01]  /*2a30*/  SHF.L.U32 R5, R12, 0x1f, RZ ;  /* 0x0000001f0c057819 */ /* 0x000fe200000006ff */
[----:B------:R-:W-:Y:S01]  /*2a40*/  UIADD3 UR4, UPT, UPT, UR5, 0x80, URZ ;  /* 0x0000008005047890 */ /* 0x000fe2000fffe0ff */
[----:B------:R1:W-:Y:S05]  /*2a50*/  SYNCS.ARRIVE.TRANS64.RED.A1T0 RZ, [R0+URZ], RZ ;  /* 0x000000ff00ff79a7 */ /* 0x0003ea00081004ff */
[----:B------:R-:W-:Y:S01]  /*2a60*/  IMAD.U32 R6, RZ, RZ, UR4 ;  /* 0x00000004ff067e24 */ /* 0x000fe2000f8e00ff */
[----:B------:R-:W2:Y:S04]  /*2a70*/  SYNCS.PHASECHK.TRANS64.TRYWAIT P0, [UR5+0x90], R5 ;  /* 0x00009005ff0075a7 */ /* 0x000ea80008001105 */
[----:B------:R-:W-:Y:S01]  /*2a80*/  PRMT R6, R10, 0x654, R6 ;  /* 0x000006540a067816 */ /* 0x000fe20000000006 */
[----:B-12---:R-:W-:Y:S06]  /*2a90*/  @!P0 BRA `(.L_x_48) ;  /* 0x0000006c00a88947 */ /* 0x006fec0003800000 */
.L_x_158:
[----:B------:R-:W-:Y:S01]  /*2aa0*/  ULEA UR4, UR6, UR37, 0x4 ;  /* 0x0000002506047291 */ /* 0x000fe2000f8e20ff */
[----:B------:R-:W-:Y:S01]  /*2ab0*/  SEL R2, R6, R2, !P2 ;  /* 0x0000000206027207 */ /* 0x000fe20005000000 */
[----:B------:R-:W-:Y:S01]  /*2ac0*/  UIADD3 UR5, UPT, UPT, UR5, 0x80, URZ ;  /* 0x0000008005057890 */ /* 0x000fe2000fffe0ff */
[----:B-1----:R-:W-:Y:S01]  /*2ad0*/  LEA R0, R11, UR37, 0x3 ;  /* 0x000000250b007c11 */ /* 0x002fe2000f8e18ff */
[----:B------:R-:W-:Y:S01]  /*2ae0*/  UIADD3 UR4, UPT, UPT, UR4, 0x110, URZ ;  /* 0x0000011004047890 */ /* 0x000fe2000fffe0ff */
[----:B------:R1:W-:Y:S01]  /*2af0*/  @!P2 SYNCS.ARRIVE.TRANS64.RED RZ, [R2+URZ], R4 ;  /* 0x0000000402ffa9a7 */ /* 0x0003e200080004ff */
[----:B------:R-:W-:Y:S01]  /*2b00*/  UIADD3 UR6, UPT, UPT, UR6, 0x1, URZ ;  /* 0x0000000106067890 */ /* 0x000fe2000fffe0ff */
[----:B------:R-:W-:-:S03]  /*2b10*/  VIADD R3, R3, 0x1 ;  /* 0x0000000103037836 */ /* 0x000fc60000000000 */
[----:B------:R-:W-:Y:S02]  /*2b20*/  UISETP.NE.AND UP0, UPT, UR6, 0x2, UPT ;  /* 0x000000020600788c */ /* 0x000fe4000bf05270 */
[----:B------:R-:W-:Y:S01]  /*2b30*/  ISETP.NE.AND P0, PT, R3, 0x2, PT ;  /* 0x000000020300780c */ /* 0x000fe20003f05270 */
[----:B------:R-:W-:Y:S06]  /*2b40*/  UGETNEXTWORKID.BROADCAST [UR4], [UR5] ;  /* 0x00000000040073ca */ /* 0x000fec0008000100 */
[----:B------:R-:W-:Y:S02]  /*2b50*/  USEL UR4, URZ, 0x1, UP0 ;  /* 0x00000001ff047887 */ /* 0x000fe40008000000 */
[----:B------:R-:W-:-:S04]  /*2b60*/  USEL UR6, UR6, URZ, UP0 ;  /* 0x000000ff06067287 */ /* 0x000fc80008000000 */
[----:B------:R-:W-:Y:S02]  /*2b70*/  LOP3.LUT R12, R12, UR4, RZ, 0x3c, !PT ;  /* 0x000000040c0c7c12 */ /* 0x000fe4000f8e3cff */
[----:B-1----:R-:W-:-:S04]  /*2b80*/  SHF.L.U32 R4, R9, 0x1f, RZ ;  /* 0x0000001f09047819 */ /* 0x002fc800000006ff */
[----:B------:R-:W1:Y:S02]  /*2b90*/  SYNCS.PHASECHK.TRANS64.TRYWAIT P1, [R0+URZ+0x80], R4 ;  /* 0x00008004000075a7 */ /* 0x000e6400080211ff */
[----:B-1----:R-:W-:Y:S05]  /*2ba0*/  @!P1 BRA `(.L_x_49) ;  /* 0x0000006c007c9947 */ /* 0x002fea0003800000 */
.L_x_159:
[----:B-1----:R-:W-:Y:S01]  /*2bb0*/  LEA R4, R11, UR37, 0x4 ;  /* 0x000000250b047c11 */ /* 0x002fe2000f8e20ff */
[----:B------:R-:W-:Y:S01]  /*2bc0*/  VIADD R0, R0, 0x90 ;  /* 0x0000009000007836 */ /* 0x000fe20000000000 */
[----:B------:R-:W-:Y:S01]  /*2bd0*/  SEL R3, R3, RZ, P0 ;  /* 0x000000ff03037207 */ /* 0x000fe20000000000 */
[----:B------:R-:W-:-:S03]  /*2be0*/  VIADD R11, R11, 0x1 ;  /* 0x000000010b0b7836 */ /* 0x000fc60000000000 */
[----:B------:R-:W1:Y:S01]  /*2bf0*/  LDS.128 R4, [R4+0x110] ;  /* 0x0001100004047984 */ /* 0x000e620000000c00 */
[----:B------:R-:W-:Y:S02]  /*2c00*/  PRMT R0, RZ, 0x654, R0 ;  /* 0x00000654ff007816 */ /* 0x000fe40000000000 */
[C---:B------:R-:W-:Y:S01]  /*2c10*/  ISETP.NE.AND P1, PT, R11.reuse, 0x2, PT ;  /* 0x000000020b00780c */ /* 0x040fe20003f25270 */
[----:B------:R-:W-:Y:S01]  /*2c20*/  @!PT LDS RZ, [RZ] ;  /* 0x00000000fffff984 */ /* 0x000fe20000000800 */
[----:B------:R-:W-:Y:S01]  /*2c30*/  @!PT LDS RZ, [RZ] ;  /* 0x00000000fffff984 */ /* 0x000fe20000000800 */
[----:B------:R-:W-:Y:S01]  /*2c40*/  @!PT LDS RZ, [RZ] ;  /* 0x00000000fffff984 */ /* 0x000fe20000000800 */
[----:B------:R-:W-:Y:S01]  /*2c50*/  @!PT LDS RZ, [RZ] ;  /* 0x00000000fffff984 */ /* 0x000fe20000000800 */
[----:B------:R2:W-:Y:S06]  /*2c60*/  MEMBAR.ALL.CTA ;  /* 0x0000000000007992 */ /* 0x0005ec0000008000 */
[----:B--2---:R-:W2:Y:S01]  /*2c70*/  FENCE.VIEW.ASYNC.S ;  /* 0x00000000000073c6 */ /* 0x004ea20000000000 */
[----:B------:R-:W-:Y:S01]  /*2c80*/  SEL R11, R11, RZ, P1 ;  /* 0x000000ff0b0b7207 */ /* 0x000fe20000800000 */
[----:B--2---:R2:W-:Y:S01]  /*2c90*/  SYNCS.ARRIVE.TRANS64.RED.A1T0 RZ, [R0+URZ], RZ ;  /* 0x000000ff00ff79a7 */ /* 0x0045e200081004ff */
[----:B-1----:R-:W-:-:S02]  /*2ca0*/  LOP3.LUT P3, RZ, R6, 0x1, RZ, 0xc0, !PT ;  /* 0x0000000106ff7812 */ /* 0x002fc4000786c0ff */
[----:B------:R-:W-:-:S04]  /*2cb0*/  SEL R4, RZ, 0x1, P1 ;  /* 0x00000001ff047807 */ /* 0x000fc80000800000 */
[----:B------:R-:W-:Y:S02]  /*2cc0*/  LOP3.LUT R9, R9, R4, RZ, 0x3c, !PT ;  /* 0x0000000409097212 */ /* 0x000fe400078e3cff */
[----:B--2---:R-:W-:-:S04]  /*2cd0*/  SEL R0, RZ, 0x1, P0 ;  /* 0x00000001ff007807 */ /* 0x004fc80000000000 */
[----:B------:R-:W-:Y:S01]  /*2ce0*/  LOP3.LUT R8, R8, R0, RZ, 0x3c, !PT ;  /* 0x0000000008087212 */ /* 0x000fe200078e3cff */
[----:B------:R-:W-:Y:S06]  /*2cf0*/  @P3 BRA `(.L_x_50) ;  /* 0xfffffffc002c3947 */ /* 0x000fec000383ffff */
[----:B------:R-:W-:Y:S01]  /*2d00*/  ULEA UR5, UR6, UR37, 0x3 ;  /* 0x0000002506057291 */ /* 0x000fe2000f8e18ff */
[----:B------:R-:W-:-:S08]  /*2d10*/  SHF.L.U32 R2, R12, 0x1f, RZ ;  /* 0x0000001f0c027819 */ /* 0x000fd000000006ff */
[----:B------:R-:W1:Y:S02]  /*2d20*/  SYNCS.PHASECHK.TRANS64 P0, [UR5+0x90], R2 ;  /* 0x00009002ff0075a7 */ /* 0x000e640008001005 */
[----:B-1----:R-:W-:Y:S05]  /*2d30*/  @P0 BRA `(.L_x_51) ;  /* 0x0000000000080947 */ /* 0x002fea0003800000 */
[----:B------:R-:W1:Y:S02]  /*2d40*/  SYNCS.PHASECHK.TRANS64.TRYWAIT P0, [UR5+0x90], R2 ;  /* 0x00009002ff0075a7 */ /* 0x000e640008001105 */
[----:B-1----:R-:W-:Y:S05]  /*2d50*/  @!P0 BRA `(.L_x_52) ;  /* 0x0000006c00248947 */ /* 0x002fea0003800000 */
.L_x_51:
[----:B------:R-:W-:-:S04]  /*2d60*/  UIADD3 UR4, UPT, UPT, UR6, 0x1, URZ ;  /* 0x0000000106047890 */ /* 0x000fc8000fffe0ff */
[----:B------:R-:W-:-:S04]  /*2d70*/  UISETP.NE.AND UP0, UPT, UR4, 0x2, UPT ;  /* 0x000000020400788c */ /* 0x000fc8000bf05270 */
[----:B------:R-:W-:Y:S02]  /*2d80*/  USEL UR7, URZ, 0x1, UP0 ;  /* 0x00000001ff077887 */ /* 0x000fe40008000000 */
[----:B------:R-:W-:-:S04]  /*2d90*/  USEL UR4, UR4, URZ, UP0 ;  /* 0x000000ff04047287 */ /* 0x000fc80008000000 */
[----:B------:R-:W-:Y:S01]  /*2da0*/  ULEA UR4, UR4, UR37, 0x3 ;  /* 0x0000002504047291 */ /* 0x000fe2000f8e18ff */
[----:B-1----:R-:W-:-:S04]  /*2db0*/  LOP3.LUT R2, R12, UR7, RZ, 0x3c, !PT ;  /* 0x000000070c027c12 */ /* 0x002fc8000f8e3cff */
[----:B------:R-:W-:-:S04]  /*2dc0*/  SHF.L.U32 R0, R2, 0x1f, RZ ;  /* 0x0000001f02007819 */ /* 0x000fc800000006ff */
[----:B------:R-:W1:Y:S02]  /*2dd0*/  SYNCS.PHASECHK.TRANS64 P0, [UR4+0x90], R0 ;  /* 0x00009000ff0075a7 */ /* 0x000e640008001004 */
[----:B-1----:R-:W-:Y:S05]  /*2de0*/  @P0 EXIT ;  /* 0x000000000000094d */ /* 0x002fea0003800000 */
[----:B------:R-:W-:Y:S02]  /*2df0*/  SHF.L.U32 R2, R2, 0x1f, RZ ;  /* 0x0000001f02027819 */ /* 0x000fe400000006ff */
[----:B------:R-:W-:-:S07]  /*2e00*/  MOV R0, UR4 ;  /* 0x0000000400007c02 */ /* 0x000fce0008000f00 */
.L_x_53:
[----:B-1----:R1:W2:Y:S02]  /*2e10*/  SYNCS.PHASECHK.TRANS64.TRYWAIT P0, [R0+URZ+0x90], R2 ;  /* 0x00009002000075a7 */ /* 0x0022a400080011ff */
[----:B--2---:R-:W-:Y:S05]  /*2e20*/  @!P0 NANOSLEEP.SYNCS 0x989680 ;  /* 0x009896800000895d */ /* 0x004fea0003900000 */
[----:B------:R-:W2:Y:S02]  /*2e30*/  @!P0 SYNCS.PHASECHK.TRANS64 P0, [R0+URZ+0x90], R2 ;  /* 0x00009002000085a7 */ /* 0x000ea400080010ff */
[----:B--2---:R-:W-:Y:S05]  /*2e40*/  @P0 EXIT ;  /* 0x000000000000094d */ /* 0x004fea0003800000 */
[----:B------:R-:W-:Y:S05]  /*2e50*/  BRA `(.L_x_53) ;  /* 0xfffffffc00ec7947 */ /* 0x000fea000383ffff */
.L_x_46:
[----:B------:R-:W-:Y:S05]  /*2e60*/  BRA.U UP4, `(.L_x_54) ;  /* 0x0000001504487547 */ /* 0x000fea000b800000 */
[----:B------:R-:W-:Y:S01]  /*2e70*/  UMOV UR6, 0x40 ;  /* 0x0000004000067882 */ /* 0x000fe20000000000 */
[----:B------:R-:W-:Y:S01]  /*2e80*/  NOP ;  /* 0x0000000000007918 */ /* 0x000fe20000000000 */
[----:B------:R-:W-:Y:S01]  /*2e90*/  ULEA UR6, UR37, UR6, 0x18 ;  /* 0x0000000625067291 */ /* 0x000fe2000f8ec0ff */
[----:B------:R-:W-:Y:S02]  /*2ea0*/  UMOV UR7, 0x400 ;  /* 0x0000040000077882 */ /* 0x000fe40000000000 */
[----:B------:R-:W-:-:S06]  /*2eb0*/  ULEA UR37, UR37, UR7, 0x18 ;  /* 0x0000000725257291 */ /* 0x000fcc000f8ec0ff */
[----:B------:R-:W1:Y:S02]  /*2ec0*/  LDS.U8 R2, [UR6+0x1c] ;  /* 0x00001c06ff027984 */ /* 0x000e640008000000 */
[----:B-1----:R-:W-:-:S13]  /*2ed0*/  ISETP.NE.AND P0, PT, R2, RZ, PT ;  /* 0x000000ff0200720c */ /* 0x002fda0003f05270 */
[----:B------:R-:W-:Y:S05]  /*2ee0*/  @P0 BRA `(.L_x_55) ;  /* 0x0000000400080947 */ /* 0x000fea0003800000 */
[----:B------:R-:W-:Y:S02]  /*2ef0*/  UISETP.NE.U32.AND UP0, UPT, UR5, 0x1, UPT ;  /* 0x000000010500788c */ /* 0x000fe4000bf05070 */
[----:B------:R-:W-:-:S07]  /*2f00*/  UIADD3 UR8, UPT, UPT, UR6, 0x8, URZ ;  /* 0x0000000806087890 */ /* 0x000fce000fffe0ff */
[----:B------:R-:W-:Y:S05]  /*2f10*/  BRA.U !UP0, `(.L_x_56) ;  /* 0x00000001089c7547 */ /* 0x000fea000b800000 */
[----:B------:R-:W-:Y:S01]  /*2f20*/  ELECT P0, URZ, PT ;  /* 0x0000000000ff782f */ /* 0x000fe20003800000 */
[----:B------:R-:W-:-:S12]  /*2f30*/  BSSY B0, `(.L_x_56) ;  /* 0x0000025000007945 */ /* 0x000fd80003800000 */
[----:B------:R-:W-:Y:S05]  /*2f40*/  @!P0 BRA `(.L_x_57) ;  /* 0x00000000008c8947 */ /* 0x000fea0003800000 */
[----:B------:R-:W-:-:S05]  /*2f50*/  UMOV UR7, 0x10 ;  /* 0x0000001000077882 */ /* 0x000fca0000000000 */
[----:B------:R-:W-:Y:S04]  /*2f60*/  DEPBAR.LE SB1, 0x36 ;  /* 0x00009d800000791a */ /* 0x000fe80000000000 */
[----:B------:R-:W1:Y:S02]  /*2f70*/  UTCATOMSWS.2CTA.FIND_AND_SET.ALIGN UP1, UR7, UR7 ;  /* 0x00000007000775e3 */ /* 0x000e640008220800 */
[----:B-1----:R-:W-:Y:S01]  /*2f80*/  MOV R10, UR7 ;  /* 0x00000007000a7c02 */ /* 0x002fe20008000f00 */
[----:B------:R-:W-:Y:S06]  /*2f90*/  BRA.U UP1, `(.L_x_58) ;  /* 0x0000000101187547 */ /* 0x000fec000b800000 */
.L_x_59:
[----:B------:R-:W-:Y:S05]  /*2fa0*/  NANOSLEEP 0x64 ;  /* 0x000000640000795d */ /* 0x000fea0003800000 */
[----:B------:R-:W-:-:S05]  /*2fb0*/  UMOV UR7, 0x10 ;  /* 0x0000001000077882 */ /* 0x000fca0000000000 */
[----:B------:R-:W-:Y:S04]  /*2fc0*/  DEPBAR.LE SB1, 0x36 ;  /* 0x00009d800000791a */ /* 0x000fe80000000000 */
[----:B------:R-:W1:Y:S02]  /*2fd0*/  UTCATOMSWS.2CTA.FIND_AND_SET.ALIGN UP1, UR7, UR7 ;  /* 0x00000007000775e3 */ /* 0x000e640008220800 */
[----:B-1----:R-:W-:Y:S01]  /*2fe0*/  MOV R10, UR7 ;  /* 0x00000007000a7c02 */ /* 0x002fe20008000f00 */
[----:B------:R-:W-:Y:S05]  /*2ff0*/  BRA.U !UP1, `(.L_x_59) ;  /* 0xfffffffd09e87547 */ /* 0x000fea000b83ffff */
.L_x_58:
[----:B------:R-:W1:Y:S01]  /*3000*/  LDS R5, [UR6+0x10] ;  /* 0x00001006ff057984 */ /* 0x000e620008000800 */
[----:B------:R-:W-:Y:S01]  /*3010*/  IMAD.U32 R3, RZ, RZ, UR37 ;  /* 0x00000025ff037e24 */ /* 0x000fe2000f8e00ff */
[----:B------:R-:W-:-:S03]  /*3020*/  MOV R2, UR4 ;  /* 0x0000000400027c02 */ /* 0x000fc60008000f00 */
[----:B------:R-:W-:Y:S01]  /*3030*/  VIADD R3, R3, 0x130 ;  /* 0x0000013003037836 */ /* 0x000fe20000000000 */
[----:B-1----:R-:W-:-:S04]  /*3040*/  SHF.L.U32 R5, R5, 0x1f, RZ ;  /* 0x0000001f05057819 */ /* 0x002fc800000006ff */
[----:B------:R-:W1:Y:S02]  /*3050*/  SYNCS.PHASECHK.TRANS64.TRYWAIT P0, [UR6+0x8], R5 ;  /* 0x00000805ff0075a7 */ /* 0x000e640008001106 */
[----:B-1----:R-:W-:Y:S05]  /*3060*/  @P0 BRA `(.L_x_60) ;  /* 0x0000000000080947 */ /* 0x002fea0003800000 */
[----:B------:R-:W1:Y:S02]  /*3070*/  SYNCS.PHASECHK.TRANS64.TRYWAIT P0, [UR6+0x8], R5 ;  /* 0x00000805ff0075a7 */ /* 0x000e640008001106 */
[----:B-1----:R-:W-:Y:S05]  /*3080*/  @!P0 BRA `(.L_x_61) ;  /* 0x0000006800708947 */ /* 0x002fea0003800000 */
.L_x_60:
[----:B-1----:R-:W-:Y:S01]  /*3090*/  HFMA2 R4, -RZ, RZ, 0, 5.9604644775390625e-08 ;  /* 0x00000001ff047431 */ /* 0x002fe200000001ff */
[----:B------:R-:W-:Y:S01]  /*30a0*/  UPRMT UR7, UR4, 0x654, UR8 ;  /* 0x0000065404077896 */ /* 0x000fe20008000008 */
[----:B------:R-:W-:Y:S01]  /*30b0*/  IMAD.MOV.U32 R7, RZ, RZ, 0xffff ;  /* 0x0000ffffff077424 */ /* 0x000fe200078e00ff */
[----:B------:R-:W-:Y:S01]  /*30c0*/  PRMT R2, R2, 0x654, R3 ;  /* 0x0000065402027816 */ /* 0x000fe20000000003 */
[----:B------:R-:W-:Y:S02]  /*30d0*/  IMAD.MOV.U32 R5, RZ, RZ, 0x4 ;  /* 0x00000004ff057424 */ /* 0x000fe400078e00ff */
[----:B------:R-:W-:Y:S01]  /*30e0*/  IMAD.SHL.U32 R9, R10, 0x20, RZ ;  /* 0x000000200a097824 */ /* 0x000fe200078e00ff */
[----:B------:R-:W-:Y:S02]  /*30f0*/  MOV R3, UR7 ;  /* 0x0000000700037c02 */ /* 0x000fe40008000f00 */
[-C--:B------:R-:W-:Y:S01]  /*3100*/  SHF.L.U32 R7, R7, R10.reuse, RZ ;  /* 0x0000000a07077219 */ /* 0x080fe200000006ff */
[----:B------:R1:W-:Y:S01]  /*3110*/  SYNCS.ARRIVE.TRANS64.RED RZ, [UR7], R5 ;  /* 0x00000005ffff79a7 */ /* 0x0003e20008000407 */
[----:B------:R-:W-:Y:S01]  /*3120*/  SHF.L.U32 R6, R4, R10, RZ ;  /* 0x0000000a04067219 */ /* 0x000fe200000006ff */
[----:B------:R1:W-:Y:S04]  /*3130*/  STS [UR37+0x130], R9 ;  /* 0x00013009ff007988 */ /* 0x0003e80008000825 */
[----:B------:R1:W-:Y:S04]  /*3140*/  STAS [R2.64], R10 ;  /* 0x0000000a02007dbd */ /* 0x0003e8000c0008ff */
[----:B------:R1:W-:Y:S04]  /*3150*/  ATOMS.OR RZ, [UR6+0x14], R7 ;  /* 0x00001407ffff798c */ /* 0x0003e8000b000006 */
[----:B------:R1:W-:Y:S04]  /*3160*/  ATOMS.OR RZ, [UR6+0x18], R6 ;  /* 0x00001806ffff798c */ /* 0x0003e8000b000006 */
[----:B------:R1:W-:Y:S02]  /*3170*/  ATOMS.XOR RZ, [UR6+0x10], R4 ;  /* 0x00001004ffff798c */ /* 0x0003e4000b800006 */
.L_x_57:
[----:B------:R-:W-:Y:S05]  /*3180*/  BSYNC B0 ;  /* 0x0000000000007941 */ /* 0x000fea0003800000 */
.L_x_56:
[----:B------:R-:W-:Y:S05]  /*3190*/  BRA.U UP0, `(.L_x_62) ;  /* 0x00000001006c7547 */ /* 0x000fea000b800000 */
[----:B------:R-:W-:-:S03]  /*31a0*/  UMOV UR7, 0xffffffff ;  /* 0xffffffff00077882 */ /* 0x000fc60000000000 */
[----:B------:R-:W-:Y:S05]  /*31b0*/  BRA.DIV UR7, `(.L_x_63) ;  /* 0x0000006a073c7947 */ /* 0x000fea000b800000 */
[----:B------:R-:W-:-:S13]  /*31c0*/  ELECT P6, URZ, PT ;  /* 0x0000000000ff782f */ /* 0x000fda00038c0000 */
.L_x_163:
[----:B------:R-:W-:Y:S05]  /*31d0*/  @!P6 BRA `(.L_x_62) ;  /* 0x00000000005ce947 */ /* 0x000fea0003800000 */
[----:B-1----:R-:W1:Y:S02]  /*31e0*/  LDS R3, [UR6+0x10] ;  /* 0x00001006ff037984 */ /* 0x002e640008000800 */
[----:B-1----:R-:W-:-:S04]  /*31f0*/  SHF.L.U32 R3, R3, 0x1f, RZ ;  /* 0x0000001f03037819 */ /* 0x002fc800000006ff */
[----:B------:R-:W1:Y:S02]  /*3200*/  SYNCS.PHASECHK.TRANS64.TRYWAIT P0, [UR6+0x8], R3 ;  /* 0x00000803ff0075a7 */ /* 0x000e640008001106 */
[----:B-1----:R-:W-:Y:S05]  /*3210*/  @P0 BRA `(.L_x_64) ;  /* 0x0000000000080947 */ /* 0x002fea0003800000 */
[----:B------:R-:W1:Y:S02]  /*3220*/  SYNCS.PHASECHK.TRANS64.TRYWAIT P0, [UR6+0x8], R3 ;  /* 0x00000803ff0075a7 */ /* 0x000e640008001106 */
[----:B-1----:R-:W-:Y:S05]  /*3230*/  @!P0 BRA `(.L_x_65) ;  /* 0x00000068003c8947 */ /* 0x002fea0003800000 */
.L_x_64:
[----:B------:R-:W2:Y:S01]  /*3240*/  LDS R5, [UR37+0x130] ;  /* 0x00013025ff057984 */ /* 0x000ea20008000800 */
[----:B-1----:R-:W-:Y:S02]  /*3250*/  HFMA2 R2, -RZ, RZ, 0, 5.9604644775390625e-08 ;  /* 0x00000001ff027431 */ /* 0x002fe400000001ff */
[----:B------:R-:W-:Y:S01]  /*3260*/  IMAD.MOV.U32 R3, RZ, RZ, 0xffff ;  /* 0x0000ffffff037424 */ /* 0x000fe200078e00ff */
[----:B------:R-:W-:Y:S01]  /*3270*/  UPRMT UR7, UR4, 0x654, UR8 ;  /* 0x0000065404077896 */ /* 0x000fe20008000008 */
[----:B--2---:R-:W-:-:S03]  /*3280*/  IMAD.SHL.U32 R4, R5, 0x20, RZ ;  /* 0x0000002005047824 */ /* 0x004fc600078e00ff */
[-C--:B------:R-:W-:Y:S02]  /*3290*/  SHF.L.U32 R3, R3, R5.reuse, RZ ;  /* 0x0000000503037219 */ /* 0x080fe400000006ff */
[----:B------:R-:W-:Y:S01]  /*32a0*/  SHF.L.U32 R5, R2, R5, RZ ;  /* 0x0000000502057219 */ /* 0x000fe200000006ff */
[----:B------:R2:W-:Y:S04]  /*32b0*/  STS [UR37+0x130], R4 ;  /* 0x00013004ff007988 */ /* 0x0005e80008000825 */
[----:B------:R2:W-:Y:S04]  /*32c0*/  ATOMS.OR RZ, [UR6+0x14], R3 ;  /* 0x00001403ffff798c */ /* 0x0005e8000b000006 */
[----:B------:R2:W-:Y:S01]  /*32d0*/  ATOMS.OR RZ, [UR6+0x18], R5 ;  /* 0x00001805ffff798c */ /* 0x0005e2000b000006 */
[----:B------:R-:W-:Y:S03]  /*32e0*/  SYNCS.ARRIVE.TRANS64.RED.A1T0 RZ, [UR7], RZ ;  /* 0x000000ffffff79a7 */ /* 0x000fe60008100407 */
[----:B------:R2:W-:Y:S01]  /*32f0*/  ATOMS.XOR RZ, [UR6+0x10], R2 ;  /* 0x00001002ffff798c */ /* 0x0005e2000b800006 */
[----:B------:R-:W-:Y:S05]  /*3300*/  BRA `(.L_x_62) ;  /* 0x0000000000107947 */ /* 0x000fea0003800000 */
.L_x_55:
[----:B------:R-:W-:-:S05]  /*3310*/  MOV R2, 0xffffffff ;  /* 0xffffffff00027802 */ /* 0x000fca0000000f00 */
[----:B------:R1:W-:Y:S02]  /*3320*/  STS [UR37+0x130], R2 ;  /* 0x00013002ff007988 */ /* 0x0003e40008000825 */
[----:B-1----:R-:W-:Y:S02]  /*3330*/  MOV R2, 0x3350 ;  /* 0x0000335000027802 */ /* 0x002fe40000000f00 */
[----:B-----5:R-:W-:Y:S05]  /*3340*/  CALL.REL.NOINC `($__internal_1_$__cuda_sm10x_tcgen05_guardrail_trap_phase_invalid_during_alloc) ;  /* 0x0000007000107944 */ /* 0x020fea0003c00000 */
.L_x_62:
[----:B------:R-:W-:Y:S05]  /*3350*/  WARPSYNC.ALL ;  /* 0x0000000000007948 */ /* 0x000fea0003800000 */
[----:B------:R-:W3:Y:S01]  /*3360*/  S2UR UR7, SR_CgaCtaId ;  /* 0x00000000000779c3 */ /* 0x000ee20000008800 */
[----:B------:R-:W-:Y:S01]  /*3370*/  UMOV UR6, 0x400 ;  /* 0x0000040000067882 */ /* 0x000fe20000000000 */
[----:B------:R-:W-:-:S06]  /*3380*/  NOP ;  /* 0x0000000000007918 */ /* 0x000fcc0000000000 */
[----:B------:R-:W-:Y:S06]  /*3390*/  BAR.ARV 0x6, 0xa0 ;  /* 0x0182800000007b1d */ /* 0x000fec0000002000 */
[----:B------:R-:W4:Y:S01]  /*33a0*/  LDCU UR8, c[0x0][0x38c] ;  /* 0x00007180ff0877ac */ /* 0x000f220008000800 */
[----:B------:R-:W-:Y:S01]  /*33b0*/  LOP3.LUT R0, R0, 0xffff, RZ, 0xc0, !PT ;  /* 0x0000ffff00007812 */ /* 0x000fe200078ec0ff */
[----:B-1----:R-:W-:Y:S01]  /*33c0*/  IMAD.MOV.U32 R9, RZ, RZ, 0x1 ;  /* 0x00000001ff097424 */ /* 0x002fe200078e00ff */
[----:B------:R-:W-:Y:S01]  /*33d0*/  LOP3.LUT R8, R8, 0xffff, RZ, 0xc0, !PT ;  /* 0x0000ffff08087812 */ /* 0x000fe200078ec0ff */
[----:B------:R-:W-:Y:S01]  /*33e0*/  UMOV UR19, URZ ;  /* 0x000000ff00137c82 */ /* 0x000fe20008000000 */
[----:B------:R-:W-:Y:S01]  /*33f0*/  R2UR UR10, R0 ;  /* 0x00000000000a72ca */ /* 0x000fe200000e0000 */
[----:B------:R-:W-:Y:S01]  /*3400*/  UMOV UR18, URZ ;  /* 0x000000ff00127c82 */ /* 0x000fe20008000000 */
[----:B------:R-:W-:Y:S01]  /*3410*/  R2UR UR11, R8 ;  /* 0x00000000080b72ca */ /* 0x000fe200000e0000 */
[----:B------:R-:W-:Y:S01]  /*3420*/  IMAD.MOV.U32 R8, RZ, RZ, RZ ;  /* 0x000000ffff087224 */ /* 0x000fe200078e00ff */
[----:B------:R-:W-:Y:S01]  /*3430*/  UMOV UR17, URZ ;  /* 0x000000ff00117c82 */ /* 0x000fe20008000000 */
[----:B---3--:R-:W-:-:S02]  /*3440*/  ULEA UR7, UR7, UR6, 0x18 ;  /* 0x0000000607077291 */ /* 0x008fc4000f8ec0ff */
[----:B------:R-:W-:Y:S02]  /*3450*/  UISETP.NE.AND UP2, UPT, UR5, URZ, UPT ;  /* 0x000000ff0500728c */ /* 0x000fe4000bf45270 */
[----:B------:R-:W-:Y:S02]  /*3460*/  UIADD3 UR12, UPT, UPT, UR7, 0x8400, URZ ;  /* 0x00008400070c7890 */ /* 0x000fe4000fffe0ff */
[----:B------:R-:W-:Y:S02]  /*3470*/  UIADD3 UR13, UPT, UPT, UR7, 0x20400, URZ ;  /* 0x00020400070d7890 */ /* 0x000fe4000fffe0ff */
[----:B----4-:R-:W-:Y:S01]  /*3480*/  UIADD3 UR8, UPT, UPT, UR8, 0x7f, URZ ;  /* 0x0000007f08087890 */ /* 0x010fe2000fffe0ff */
[----:B--2---:R-:W1:Y:S01]  /*3490*/  LDS R2, [UR7+0x130] ;  /* 0x00013007ff027984 */ /* 0x004e620008000800 */
[----:B------:R-:W-:Y:S02]  /*34a0*/  USHF.R.U32.HI UR12, URZ, 0x4, UR12 ;  /* 0x00000004ff0c7899 */ /* 0x000fe4000801160c */
[----:B------:R-:W-:-:S02]  /*34b0*/  USHF.R.S32.HI UR6, URZ, 0x1f, UR8 ;  /* 0x0000001fff067899 */ /* 0x000fc40008011408 */
[----:B------:R-:W-:Y:S02]  /*34c0*/  USHF.R.U32.HI UR13, URZ, 0x4, UR13 ;  /* 0x00000004ff0d7899 */ /* 0x000fe4000801160d */
[----:B------:R-:W-:Y:S02]  /*34d0*/  ULEA.HI UR6, UR6, UR8, URZ, 0x7 ;  /* 0x0000000806067291 */ /* 0x000fe4000f8f38ff */
[----:B------:R-:W-:Y:S02]  /*34e0*/  ULOP3.LUT UR12, UR12, 0x3fff, URZ, 0xc0, !UPT ;  /* 0x00003fff0c0c7892 */ /* 0x000fe4000f8ec0ff */
[----:B------:R-:W-:Y:S02]  /*34f0*/  USHF.R.S32.HI UR6, URZ, 0x7, UR6 ;  /* 0x00000007ff067899 */ /* 0x000fe40008011406 */
[----:B------:R-:W-:Y:S02]  /*3500*/  ULOP3.LUT UR13, UR13, 0x3fff, URZ, 0xc0, !UPT ;  /* 0x00003fff0d0d7892 */ /* 0x000fe4000f8ec0ff */
[----:B------:R-:W-:Y:S01]  /*3510*/  UISETP.LT.AND UP0, UPT, UR6, 0x1, UPT ;  /* 0x000000010600788c */ /* 0x000fe2000bf01270 */
[----:B------:R-:W-:Y:S01]  /*3520*/  UMOV UR36, 0x0 ;  /* 0x0000000000247882 */ /* 0x000fe20000000000 */
        /* <DEDUP_REMOVED lines=9> */
[----:B------:R-:W-:-:S02]  /*35c0*/  ULOP3.LUT UR12, UR12, 0x10000, URZ, 0xfc, !UPT ;  /* 0x000100000c0c7892 */ /* 0x000fc4000f8efcff */
[----:B------:R-:W-:Y:S02]  /*35d0*/  ULOP3.LUT UR13, UR13, 0x10000, URZ, 0xfc, !UPT ;  /* 0x000100000d0d7892 */ /* 0x000fe4000f8efcff */
[----:B------:R-:W-:Y:S01]  /*35e0*/  USEL UR20, UR6, 0x1, !UP0 ;  /* 0x0000000106147887 */ /* 0x000fe2000c000000 */
[----:B------:R-:W-:Y:S01]  /*35f0*/  UMOV UR26, 0x0 ;  /* 0x00000000001a7882 */ /* 0x000fe20000000000 */
[----:B------:R-:W-:Y:S01]  /*3600*/  UMOV UR27, 0x10200490 ;  /* 0x10200490001b7882 */ /* 0x000fe20000000000 */
[----:B------:R-:W-:Y:S01]  /*3610*/  UMOV UR24, 0x0 ;  /* 0x0000000000187882 */ /* 0x000fe20000000000 */
[----:B------:R-:W-:Y:S01]  /*3620*/  UMOV UR25, 0x10200490 ;  /* 0x1020049000197882 */ /* 0x000fe20000000000 */
[----:B------:R-:W-:Y:S01]  /*3630*/  UMOV UR22, 0x0 ;  /* 0x0000000000167882 */ /* 0x000fe20000000000 */
[----:B------:R-:W-:Y:S01]  /*3640*/  UMOV UR23, 0x10200490 ;  /* 0x1020049000177882 */ /* 0x000fe20000000000 */
[----:B-1----:R-:W-:Y:S02]  /*3650*/  R2UR UR21, R2 ;  /* 0x00000000021572ca */ /* 0x002fe400000e0000 */
[----:B------:R-:W-:-:S13]  /*3660*/  CS2R R2, SRZ ;  /* 0x0000000000027805 */ /* 0x000fda000001ff00 */
.L_x_73:
[C---:B------:R-:W-:Y:S02]  /*3670*/  LEA R0, R8.reuse, UR7, 0x3 ;  /* 0x0000000708007c11 */ /* 0x040fe4000f8e18ff */
[----:B------:R-:W-:Y:S02]  /*3680*/  SHF.L.U32 R4, R3, 0x1f, RZ ;  /* 0x0000001f03047819 */ /* 0x000fe400000006ff */
[----:B------:R-:W-:Y:S02]  /*3690*/  LEA R5, R8, UR7, 0x4 ;  /* 0x0000000708057c11 */ /* 0x000fe4000f8e20ff */
[----:B------:R-:W1:Y:S02]  /*36a0*/  SYNCS.PHASECHK.TRANS64.TRYWAIT P0, [R0+URZ+0x80], R4 ;  /* 0x00008004000075a7 */ /* 0x000e6400080011ff */
[----:B-1-3--:R-:W-:Y:S05]  /*36b0*/  @!P0 BRA `(.L_x_66) ;  /* 0x0000006400348947 */ /* 0x00afea0003800000 */
.L_x_164:
[----:B-1----:R-:W1:Y:S01]  /*36c0*/  LDS.128 R4, [R5+0x110] ;  /* 0x0001100005047984 */ /* 0x002e620000000c00 */
[----:B------:R-:W-:Y:S02]  /*36d0*/  VIADD R0, R0, 0x90 ;  /* 0x0000009000007836 */ /* 0x000fe40000000000 */
[----:B------:R-:W-:Y:S01]  /*36e0*/  VIADD R8, R8, 0x1 ;  /* 0x0000000108087836 */ /* 0x000fe20000000000 */
[----:B------:R-:W-:Y:S01]  /*36f0*/  @!PT LDS RZ, [RZ] ;  /* 0x00000000fffff984 */ /* 0x000fe20000000800 */
[----:B------:R-:W-:Y:S01]  /*3700*/  @!PT LDS RZ, [RZ] ;  /* 0x00000000fffff984 */ /* 0x000fe20000000800 */
[----:B------:R-:W-:Y:S01]  /*3710*/  @!PT LDS RZ, [RZ] ;  /* 0x00000000fffff984 */ /* 0x000fe20000000800 */
[----:B------:R-:W-:Y:S01]  /*3720*/  @!PT LDS RZ, [RZ] ;  /* 0x00000000fffff984 */ /* 0x000fe20000000800 */
[----:B------:R2:W-:Y:S06]  /*3730*/  MEMBAR.ALL.CTA ;  /* 0x0000000000007992 */ /* 0x0005ec0000008000 */
[----:B--2---:R-:W2:Y:S01]  /*3740*/  FENCE.VIEW.ASYNC.S ;  /* 0x00000000000073c6 */ /* 0x004ea20000000000 */
[----:B------:R-:W-:-:S04]  /*3750*/  PRMT R0, RZ, 0x654, R0 ;  /* 0x00000654ff007816 */ /* 0x000fc80000000000 */
[----:B--2---:R2:W-:Y:S01]  /*3760*/  SYNCS.ARRIVE.TRANS64.RED.A1T0 RZ, [R0+URZ], RZ ;  /* 0x000000ff00ff79a7 */ /* 0x0045e200081004ff */
[----:B-1----:R-:W-:Y:S01]  /*3770*/  LOP3.LUT P1, RZ, R6, 0x1, RZ, 0xc0, !PT ;  /* 0x0000000106ff7812 */ /* 0x002fe2000782c0ff */
[----:B--2---:R-:W-:-:S12]  /*3780*/  BRA.U UP2, `(.L_x_67) ;  /* 0x0000000502587547 */ /* 0x004fd8000b800000 */
[----:B------:R-:W1:Y:S01]  /*3790*/  LDCU UR8, c[0x0][0x38c] ;  /* 0x00007180ff0877ac */ /* 0x000e620008000800 */
[----:B------:R-:W-:Y:S02]  /*37a0*/  PLOP3.LUT P2, PT, PT, PT, PT, 0x80, 0x8 ;  /* 0x000000000008781c */ /* 0x000fe40003f4f070 */
[----:B------:R-:W-:Y:S01]  /*37b0*/  SHF.L.U32 R4, R9, 0x1f, RZ ;  /* 0x0000001f09047819 */ /* 0x000fe200000006ff */
[----:B-1----:R-:W-:Y:S02]  /*37c0*/  UISETP.GE.AND UP0, UPT, UR8, 0x1, UPT ;  /* 0x000000010800788c */ /* 0x002fe4000bf06270 */
[----:B------:R-:W-:-:S04]  /*37d0*/  ULEA UR8, UR19, UR7, 0x3 ;  /* 0x0000000713087291 */ /* 0x000fc8000f8e18ff */
[----:B------:R-:W-:-:S05]  /*37e0*/  PLOP3.LUT P0, PT, PT, PT, UP0, 0x80, 0x8 ;  /* 0x000000000008781c */ /* 0x000fca0003f0f008 */
[----:B------:R-:W-:-:S08]  /*37f0*/  @UP0 ULEA UR9, UR18, UR7, 0x3 ;  /* 0x0000000712090291 */ /* 0x000fd0000f8e18ff */
[----:B------:R-:W-:-:S04]  /*3800*/  @P0 SHF.L.U32 R0, R2, 0x1f, RZ ;  /* 0x0000001f02000819 */ /* 0x000fc800000006ff */
[----:B------:R1:W2:Y:S01]  /*3810*/  @P0 SYNCS.PHASECHK.TRANS64.TRYWAIT P2, [UR9], R0 ;  /* 0x00000000ff0005a7 */ /* 0x0002a20008041109 */
[----:B------:R-:W-:Y:S01]  /*3820*/  ULEA UR9, UR19, UR21, 0x7 ;  /* 0x0000001513097291 */ /* 0x000fe2000f8e38ff */
[----:B------:R-:W3:Y:S02]  /*3830*/  SYNCS.PHASECHK.TRANS64.TRYWAIT P0, [UR8+0xc0], R4 ;  /* 0x0000c004ff0075a7 */ /* 0x000ee40008001108 */
[----:B-123--:R-:W-:Y:S09]  /*3840*/  @!P0 BRA `(.L_x_68) ;  /* 0x0000006000e48947 */ /* 0x00eff20003800000 */
.L_x_166:
[----:B------:R-:W-:Y:S01]  /*3850*/  UMOV UR16, UR17 ;  /* 0x0000001100107c82 */ /* 0x000fe20008000000 */
[----:B------:R-:W-:Y:S05]  /*3860*/  BRA.U !UP0, `(.L_x_69) ;  /* 0x0000000508107547 */ /* 0x000fea000b800000 */
[----:B------:R-:W-:Y:S02]  /*3870*/  UIADD3 UR16, UPT, UPT, UR20, UR17, URZ ;  /* 0x0000001114107290 */ /* 0x000fe4000fffe0ff */
[----:B------:R-:W-:Y:S01]  /*3880*/  UPLOP3.LUT UP3, UPT, UPT, UPT, UPT, 0x40, 0x4 ;  /* 0x000000000004789c */ /* 0x000fe20003f6e870 */
[----:B------:R-:W-:Y:S01]  /*3890*/  UMOV UR15, UR6 ;  /* 0x00000006000f7c82 */ /* 0x000fe20008000000 */
[----:B------:R-:W-:-:S09]  /*38a0*/  UMOV UR58, UR18 ;  /* 0x00000012003a7c82 */ /* 0x000fd20008000000 */
.L_x_72:
[----:B--2---:R-:W-:Y:S01]  /*38b0*/  ULEA UR14, UR58, UR7, 0x3 ;  /* 0x000000073a0e7291 */ /* 0x004fe2000f8e18ff */
[----:B---3--:R-:W-:Y:S11]  /*38c0*/  @P2 BRA `(.L_x_70) ;  /* 0x00000000000c2947 */ /* 0x008ff60003800000 */
[----:B-1----:R-:W-:Y:S04]  /*38d0*/  SHF.L.U32 R4, R2, 0x1f, RZ ;  /* 0x0000001f02047819 */ /* 0x002fe800000006ff */
[----:B------:R-:W1:Y:S02]  /*38e0*/  SYNCS.PHASECHK.TRANS64.TRYWAIT P0, [UR14], R4 ;  /* 0x00000004ff0075a7 */ /* 0x000e64000800110e */
[----:B-1----:R-:W-:Y:S05]  /*38f0*/  @!P0 BRA `(.L_x_71) ;  /* 0x0000006000d08947 */ /* 0x002fea0003800000 */
.L_x_70:
[----:B------:R-:W-:Y:S01]  /*3900*/  UISETP.NE.AND UP0, UPT, UR15, 0x1, UPT ;  /* 0x000000010f00788c */ /* 0x000fe2000bf05270 */
[----:B------:R-:W-:Y:S01]  /*3910*/  PLOP3.LUT P2, PT, PT, PT, PT, 0x80, 0x8 ;  /* 0x000000000008781c */ /* 0x000fe20003f4f070 */
[----:B------:R-:W-:Y:S02]  /*3920*/  UIADD3 UR18, UPT, UPT, UR58, 0x1, URZ ;  /* 0x000000013a127890 */ /* 0x000fe4000fffe0ff */
[----:B------:R-:W-:Y:S02]  /*3930*/  ULEA UR68, UR58, UR13, 0xa ;  /* 0x0000000d3a447291 */ /* 0x000fe4000f8e50ff */
[----:B------:R-:W-:Y:S01]  /*3940*/  UISETP.NE.AND UP1, UPT, UR18, 0x3, UPT ;  /* 0x000000031200788c */ /* 0x000fe2000bf25270 */
[----:B------:R-:W-:Y:S01]  /*3950*/  PLOP3.LUT P0, PT, PT, PT, UP0, 0x80, 0x8 ;  /* 0x000000000008781c */ /* 0x000fe20003f0f008 */
[----:B------:R-:W-:Y:S02]  /*3960*/  ULEA UR66, UR58, UR12, 0xb ;  /* 0x0000000c3a427291 */ /* 0x000fe4000f8e58ff */
[----:B------:R-:W-:Y:S02]  /*3970*/  USEL UR39, URZ, 0x1, UP1 ;  /* 0x00000001ff277887 */ /* 0x000fe40008800000 */
[----:B------:R-:W-:Y:S02]  /*3980*/  USEL UR18, UR18, URZ, UP1 ;  /* 0x000000ff12127287 */ /* 0x000fe40008800000 */
[----:B------:R-:W-:Y:S02]  /*3990*/  UIADD3 UR64, UPT, UPT, UR68, 0x2, URZ ;  /* 0x0000000244407890 */ /* 0x000fe4000fffe0ff */
[----:B------:R-:W-:Y:S01]  /*39a0*/  @UP0 ULEA UR38, UR18, UR7, 0x3 ;  /* 0x0000000712260291 */ /* 0x000fe2000f8e18ff */
[----:B------:R-:W-:Y:S01]  /*39b0*/  LOP3.LUT R2, R2, UR39, RZ, 0x3c, !PT ;  /* 0x0000002702027c12 */ /* 0x000fe2000f8e3cff */
[----:B------:R-:W-:Y:S02]  /*39c0*/  UIADD3 UR62, UPT, UPT, UR66, 0x2, URZ ;  /* 0x00000002423e7890 */ /* 0x000fe4000fffe0ff */
[----:B------:R-:W-:Y:S01]  /*39d0*/  UIADD3 UR60, UPT, UPT, UR68, 0x4, URZ ;  /* 0x00000004443c7890 */ /* 0x000fe2000fffe0ff */
[----:B-1----:R-:W-:Y:S01]  /*39e0*/  @P0 SHF.L.U32 R0, R2, 0x1f, RZ ;  /* 0x0000001f02000819 */ /* 0x002fe200000006ff */
[----:B------:R-:W-:Y:S02]  /*39f0*/  UIADD3 UR58, UPT, UPT, UR66, 0x4, URZ ;  /* 0x00000004423a7890 */ /* 0x000fe4000fffe0ff */
[----:B------:R-:W-:Y:S01]  /*3a00*/  UIADD3 UR56, UPT, UPT, UR68, 0x6, URZ ;  /* 0x0000000644387890 */ /* 0x000fe2000fffe0ff */
[----:B------:R2:W3:Y:S01]  /*3a10*/  @P0 SYNCS.PHASECHK.TRANS64.TRYWAIT P2, [UR38], R0 ;  /* 0x00000000ff0005a7 */ /* 0x0004e20008041126 */
[----:B------:R-:W-:Y:S02]  /*3a20*/  UIADD3 UR54, UPT, UPT, UR66, 0x6, URZ ;  /* 0x0000000642367890 */ /* 0x000fe4000fffe0ff */
        /* <DEDUP_REMOVED lines=10> */
[----:B------:R-:W-:Y:S02]  /*3ad0*/  UIADD3 UR15, UPT, UPT, UR15, -0x1, URZ ;  /* 0xffffffff0f0f7890 */ /* 0x000fe4000fffe0ff */
[----:B------:R-:W-:Y:S01]  /*3ae0*/  UISETP.NE.AND UP0, UPT, UR17, UR16, UPT ;  /* 0x000000101100728c */ /* 0x000fe2000bf05270 */
[----:B------:R-:W-:Y:S01]  /*3af0*/  UMOV UR69, 0x40004040 ;  /* 0x4000404000457882 */ /* 0x000fe20000000000 */
[----:B------:R-:W-:Y:S01]  /*3b00*/  UMOV UR67, 0x40004040 ;  /* 0x4000404000437882 */ /* 0x000fe20000000000 */
[----:B------:R-:W-:Y:S01]  /*3b10*/  UMOV UR65, 0x40004040 ;  /* 0x4000404000417882 */ /* 0x000fe20000000000 */
[----:B------:R-:W-:Y:S01]  /*3b20*/  UTCHMMA.2CTA gdesc[UR66], gdesc[UR68], tmem[UR9], tmem[UR36], idesc[UR37], UP3 ;  /* 0x00ff2444420075ea */ /* 0x000fe20009a00009 */
[----:B------:R-:W-:Y:S01]  /*3b30*/  UPLOP3.LUT UP3, UPT, UPT, UPT, UPT, 0x80, 0x8 ;  /* 0x000000000008789c */ /* 0x000fe20003f6f070 */
[----:B------:R-:W-:Y:S01]  /*3b40*/  UMOV UR63, 0x40004040 ;  /* 0x40004040003f7882 */ /* 0x000fe20000000000 */
[----:B------:R-:W-:Y:S01]  /*3b50*/  UMOV UR61, 0x40004040 ;  /* 0x40004040003d7882 */ /* 0x000fe20000000000 */
[----:B------:R-:W-:Y:S01]  /*3b60*/  UTCHMMA.2CTA gdesc[UR62], gdesc[UR64], tmem[UR9], tmem[UR34], idesc[UR35], UPT ;  /* 0x00ff22403e0075ea */ /* 0x000fe2000ba00009 */
[----:B------:R-:W-:Y:S01]  /*3b70*/  UMOV UR59, 0x40004040 ;  /* 0x40004040003b7882 */ /* 0x000fe20000000000 */
[----:B------:R-:W-:Y:S01]  /*3b80*/  UMOV UR57, 0x40004040 ;  /* 0x4000404000397882 */ /* 0x000fe20000000000 */
[----:B------:R1:W-:Y:S01]  /*3b90*/  UTCHMMA.2CTA gdesc[UR58], gdesc[UR60], tmem[UR9], tmem[UR32], idesc[UR33], UPT ;  /* 0x00ff203c3a0075ea */ /* 0x0003e2000ba00009 */
        /* <DEDUP_REMOVED lines=11> */
[----:B------:R-:W-:Y:S01]  /*3c50*/  UMOV UR39, 0x40004040 ;  /* 0x4000404000277882 */ /* 0x000fe20000000000 */
[----:B------:R2:W-:Y:S01]  /*3c60*/  UTCHMMA.2CTA gdesc[UR42], gdesc[UR44], tmem[UR9], tmem[UR24], idesc[UR25], UPT ;  /* 0x00ff182c2a0075ea */ /* 0x0005e2000ba00009 */
[----:B------:R2:W-:Y:S01]  /*3c70*/  UTCHMMA.2CTA gdesc[UR38], gdesc[UR40], tmem[UR9], tmem[UR22], idesc[UR23], UPT ;  /* 0x00ff1628260075ea */ /* 0x0005e2000ba00009 */
[----:B------:R2:W-:Y:S01]  /*3c80*/  UTCBAR.2CTA.MULTICAST [UR14], URZ, UR11 ;  /* 0x000000ff0e0073e9 */ /* 0x0005e2000820080b */
[----:B-1----:R-:W-:Y:S01]  /*3c90*/  UMOV UR58, UR18 ;  /* 0x00000012003a7c82 */ /* 0x002fe20008000000 */
[----:B------:R-:W-:Y:S05]  /*3ca0*/  BRA.U UP0, `(.L_x_72) ;  /* 0xfffffffd00007547 */ /* 0x000fea000b83ffff */
.L_x_69:
[----:B------:R-:W-:Y:S01]  /*3cb0*/  UIADD3 UR8, UPT, UPT, UR8, 0xa0, URZ ;  /* 0x000000a008087890 */ /* 0x000fe2000fffe0ff */
[----:B------:R-:W-:-:S08]  /*3cc0*/  UMOV UR17, UR16 ;  /* 0x0000001000117c82 */ /* 0x000fd00008000000 */
[----:B------:R4:W-:Y:S01]  /*3cd0*/  UTCBAR.2CTA.MULTICAST [UR8], URZ, UR10 ;  /* 0x000000ff080073e9 */ /* 0x0009e2000820080a */
[----:B------:R-:W-:Y:S02]  /*3ce0*/  NOP ;  /* 0x0000000000007918 */ /* 0x000fe40000000000 */
.L_x_67:
[----:B------:R-:W-:Y:S01]  /*3cf0*/  UIADD3 UR19, UPT, UPT, UR19, 0x1, URZ ;  /* 0x0000000113137890 */ /* 0x000fe2000fffe0ff */
[----:B------:R-:W-:-:S03]  /*3d00*/  ISETP.NE.AND P0, PT, R8, 0x2, PT ;  /* 0x000000020800780c */ /* 0x000fc60003f05270 */
[----:B------:R-:W-:Y:S01]  /*3d10*/  UISETP.NE.AND UP0, UPT, UR19, 0x4, UPT ;  /* 0x000000041300788c */ /* 0x000fe2000bf05270 */
[----:B-12---:R-:W-:Y:S02]  /*3d20*/  SEL R0, RZ, 0x1, P0 ;  /* 0x00000001ff007807 */ /* 0x006fe40000000000 */
[----:B------:R-:W-:Y:S01]  /*3d30*/  SEL R8, R8, RZ, P0 ;  /* 0x000000ff08087207 */ /* 0x000fe20000000000 */
[----:B----4-:R-:W-:Y:S01]  /*3d40*/  USEL UR8, URZ, 0x1, UP0 ;  /* 0x00000001ff087887 */ /* 0x010fe20008000000 */
[----:B------:R-:W-:Y:S01]  /*3d50*/  LOP3.LUT R3, R3, R0, RZ, 0x3c, !PT ;  /* 0x0000000003037212 */ /* 0x000fe200078e3cff */
[----:B------:R-:W-:-:S04]  /*3d60*/  USEL UR19, UR19, URZ, UP0 ;  /* 0x000000ff13137287 */ /* 0x000fc80008000000 */
[----:B------:R-:W-:Y:S01]  /*3d70*/  LOP3.LUT R9, R9, UR8, RZ, 0x3c, !PT ;  /* 0x0000000809097c12 */ /* 0x000fe2000f8e3cff */
[----:B------:R-:W-:Y:S07]  /*3d80*/  @P1 BRA `(.L_x_73) ;  /* 0xfffffff800381947 */ /* 0x000fee000383ffff */
[----:B------:R-:W1:Y:S01]  /*3d90*/  S2UR UR6, SR_CgaCtaId ;  /* 0x00000000000679c3 */ /* 0x000e620000008800 */
[----:B------:R-:W-:Y:S01]  /*3da0*/  ELECT P0, URZ, PT ;  /* 0x0000000000ff782f */ /* 0x000fe20003800000 */
[----:B------:R-:W-:Y:S01]  /*3db0*/  HFMA2 R0, -RZ, RZ, 0, 5.9604644775390625e-08 ;  /* 0x00000001ff007431 */ /* 0x000fe200000001ff */
[----:B------:R-:W-:-:S05]  /*3dc0*/  UMOV UR8, 0x40 ;  /* 0x0000004000087882 */ /* 0x000fca0000000000 */
[----:B------:R-:W-:Y:S01]  /*3dd0*/  UVIRTCOUNT.DEALLOC.SMPOOL 0x80 ;  /* 0x000000800000784c */ /* 0x000fe20000000000 */
[----:B------:R-:W-:Y:S02]  /*3de0*/  UISETP.NE.AND UP0, UPT, UR5, URZ, UPT ;  /* 0x000000ff0500728c */ /* 0x000fe4000bf05270 */
[----:B-1----:R-:W-:-:S09]  /*3df0*/  ULEA UR6, UR6, UR8, 0x18 ;  /* 0x0000000806067291 */ /* 0x002fd2000f8ec0ff */
[----:B------:R1:W-:Y:S01]  /*3e00*/  @P0 STS.U8 [UR6+0x1c], R0 ;  /* 0x00001c00ff000988 */ /* 0x0003e20008000006 */
[----:B------:R-:W-:Y:S05]  /*3e10*/  BRA.U UP0, `(.L_x_74) ;  /* 0x0000000100a07547 */ /* 0x000fea000b800000 */
[----:B------:R-:W-:Y:S01]  /*3e20*/  UIADD3 UR5, UPT, UPT, UR7, 0xc0, URZ ;  /* 0x000000c007057890 */ /* 0x000fe2000fffe0ff */
[----:B------:R-:W-:-:S03]  /*3e30*/  SHF.L.U32 R2, R9, 0x1f, RZ ;  /* 0x0000001f09027819 */ /* 0x000fc600000006ff */
[----:B------:R-:W-:-:S09]  /*3e40*/  ULEA UR8, UR19, UR5, 0x3 ;  /* 0x0000000513087291 */ /* 0x000fd2000f8e18ff */
[----:B------:R-:W2:Y:S02]  /*3e50*/  SYNCS.PHASECHK.TRANS64.TRYWAIT P0, [UR8], R2 ;  /* 0x00000002ff0075a7 */ /* 0x000ea40008001108 */
[----:B--2---:R-:W-:Y:S05]  /*3e60*/  @!P0 BRA `(.L_x_75) ;  /* 0x0000005c008c8947 */ /* 0x004fea0003800000 */
.L_x_169:
[----:B------:R-:W-:-:S04]  /*3e70*/  UIADD3 UR9, UPT, UPT, UR19, 0x1, URZ ;  /* 0x0000000113097890 */ /* 0x000fc8000fffe0ff */
[----:B------:R-:W-:-:S04]  /*3e80*/  UISETP.NE.AND UP1, UPT, UR9, 0x4, UPT ;  /* 0x000000040900788c */ /* 0x000fc8000bf25270 */
[----:B------:R-:W-:Y:S02]  /*3e90*/  USEL UR10, URZ, 0x1, UP1 ;  /* 0x00000001ff0a7887 */ /* 0x000fe40008800000 */
[----:B------:R-:W-:-:S04]  /*3ea0*/  USEL UR9, UR9, URZ, UP1 ;  /* 0x000000ff09097287 */ /* 0x000fc80008800000 */
[----:B------:R-:W-:Y:S01]  /*3eb0*/  ULEA UR8, UR9, UR5, 0x3 ;  /* 0x0000000509087291 */ /* 0x000fe2000f8e18ff */
[----:B-1----:R-:W-:-:S04]  /*3ec0*/  LOP3.LUT R2, R9, UR10, RZ, 0x3c, !PT ;  /* 0x0000000a09027c12 */ /* 0x002fc8000f8e3cff */
[----:B------:R-:W-:-:S04]  /*3ed0*/  SHF.L.U32 R3, R2, 0x1f, RZ ;  /* 0x0000001f02037819 */ /* 0x000fc800000006ff */
[----:B------:R-:W1:Y:S02]  /*3ee0*/  SYNCS.PHASECHK.TRANS64.TRYWAIT P0, [UR8], R3 ;  /* 0x00000003ff0075a7 */ /* 0x000e640008001108 */
[----:B-1----:R-:W-:Y:S05]  /*3ef0*/  @!P0 BRA `(.L_x_76) ;  /* 0x0000005c00808947 */ /* 0x002fea0003800000 */
.L_x_171:
        /* <DEDUP_REMOVED lines=9> */
.L_x_173:
[----:B------:R-:W-:-:S04]  /*3f90*/  UIADD3 UR9, UPT, UPT, UR9, 0x1, URZ ;  /* 0x0000000109097890 */ /* 0x000fc8000fffe0ff */
[----:B------:R-:W-:-:S04]  /*3fa0*/  UISETP.NE.AND UP1, UPT, UR9, 0x4, UPT ;  /* 0x000000040900788c */ /* 0x000fc8000bf25270 */
[----:B------:R-:W-:Y:S02]  /*3fb0*/  USEL UR8, URZ, 0x1, UP1 ;  /* 0x00000001ff087887 */ /* 0x000fe40008800000 */
[----:B------:R-:W-:-:S04]  /*3fc0*/  USEL UR9, UR9, URZ, UP1 ;  /* 0x000000ff09097287 */ /* 0x000fc80008800000 */
[----:B------:R-:W-:Y:S01]  /*3fd0*/  ULEA UR9, UR9, UR5, 0x3 ;  /* 0x0000000509097291 */ /* 0x000fe2000f8e18ff */
[----:B------:R-:W-:-:S04]  /*3fe0*/  LOP3.LUT R2, R2, UR8, RZ, 0x3c, !PT ;  /* 0x0000000802027c12 */ /* 0x000fc8000f8e3cff */
[----:B------:R-:W-:Y:S01]  /*3ff0*/  SHF.L.U32 R2, R2, 0x1f, RZ ;  /* 0x0000001f02027819 */ /* 0x000fe200000006ff */
[----:B-1----:R-:W-:-:S04]  /*4000*/  IMAD.U32 R0, RZ, RZ, UR9 ;  /* 0x00000009ff007e24 */ /* 0x002fc8000f8e00ff */
[----:B------:R1:W2:Y:S03]  /*4010*/  SYNCS.PHASECHK.TRANS64.TRYWAIT P0, [R0+URZ], R2 ;  /* 0x00000002000075a7 */ /* 0x0002a600080011ff */
[----:B--2---:R-:W-:Y:S05]  /*4020*/  @!P0 NANOSLEEP.SYNCS 0x989680 ;  /* 0x009896800000895d */ /* 0x004fea0003900000 */
[----:B------:R-:W2:Y:S02]  /*4030*/  @!P0 SYNCS.PHASECHK.TRANS64 P0, [R0+URZ], R2 ;  /* 0x00000002000085a7 */ /* 0x000ea400080010ff */
[----:B--2---:R-:W-:Y:S05]  /*4040*/  @P0 BRA `(.L_x_78) ;  /* 0x0000000000200947 */ /* 0x004fea0003800000 */
.L_x_79:
[----:B--2---:R2:W4:Y:S02]  /*4050*/  SYNCS.PHASECHK.TRANS64.TRYWAIT P0, [R0+URZ], R2 ;  /* 0x00000002000075a7 */ /* 0x00452400080011ff */
[----:B----4-:R-:W-:Y:S05]  /*4060*/  @!P0 NANOSLEEP.SYNCS 0x989680 ;  /* 0x009896800000895d */ /* 0x010fea0003900000 */
[----:B------:R-:W4:Y:S02]  /*4070*/  @!P0 SYNCS.PHASECHK.TRANS64 P0, [R0+URZ], R2 ;  /* 0x00000002000085a7 */ /* 0x000f2400080010ff */
[----:B----4-:R-:W-:Y:S05]  /*4080*/  @!P0 BRA `(.L_x_79) ;  /* 0xfffffffc00f08947 */ /* 0x010fea000383ffff */
[----:B------:R-:W-:Y:S05]  /*4090*/  BRA `(.L_x_78) ;  /* 0x00000000000c7947 */ /* 0x000fea0003800000 */
.L_x_74:
[----:B------:R-:W-:-:S04]  /*40a0*/  UIADD3 UR5, UPT, UPT, UR7, 0x100, URZ ;  /* 0x0000010007057890 */ /* 0x000fc8000fffe0ff */
[----:B------:R-:W-:-:S09]  /*40b0*/  UPRMT UR5, UR4, 0x654, UR5 ;  /* 0x0000065404057896 */ /* 0x000fd20008000005 */
[----:B------:R-:W-:Y:S03]  /*40c0*/  SYNCS.ARRIVE.TRANS64.RED.A1T0 RZ, [UR5], RZ ;  /* 0x000000ffffff79a7 */ /* 0x000fe60008100405 */
.L_x_78:
[----:B-12---:R-:W-:Y:S01]  /*40d0*/  SHF.L.U32 R2, RZ, 0x1f, RZ ;  /* 0x0000001fff027819 */ /* 0x006fe200000006ff */
[----:B------:R-:W-:Y:S01]  /*40e0*/  UIADD3 UR5, UPT, UPT, UR7, 0x100, URZ ;  /* 0x0000010007057890 */ /* 0x000fe2000fffe0ff */
[----:B------:R-:W-:Y:S02]  /*40f0*/  PLOP3.LUT P0, PT, PT, PT, UP0, 0x80, 0x8 ;  /* 0x000000000008781c */ /* 0x000fe40003f0f008 */
[----:B------:R-:W1:Y:S02]  /*4100*/  SYNCS.PHASECHK.TRANS64.TRYWAIT P1, [UR7+0x100], R2 ;  /* 0x00010002ff0075a7 */ /* 0x000e640008021107 */
[----:B-1----:R-:W-:Y:S09]  /*4110*/  @!P1 BRA `(.L_x_80) ;  /* 0x0000005c00289947 */ /* 0x002ff20003800000 */
.L_x_175:
[----:B------:R-:W-:Y:S01]  /*4120*/  @!UP0 UPRMT UR5, UR4, 0x654, UR5 ;  /* 0x0000065404058896 */ /* 0x000fe20008000005 */
[----:B------:R-:W-:Y:S02]  /*4130*/  UMOV UR8, 0xffff ;  /* 0x0000ffff00087882 */ /* 0x000fe40000000000 */
[----:B------:R-:W-:-:S06]  /*4140*/  UMOV UR4, 0x1 ;  /* 0x0000000100047882 */ /* 0x000fcc0000000000 */
[----:B------:R-:W-:Y:S01]  /*4150*/  @!P0 SYNCS.ARRIVE.TRANS64.RED.A1T0 RZ, [UR5], RZ ;  /* 0x000000ffffff89a7 */ /* 0x000fe20008100405 */
[----:B------:R-:W-:Y:S01]  /*4160*/  NOP ;  /* 0x0000000000007918 */ /* 0x000fe20000000000 */
[----:B-1----:R-:W1:Y:S01]  /*4170*/  LDS R0, [UR6+0x14] ;  /* 0x00001406ff007984 */ /* 0x002e620008000800 */
[----:B------:R-:W-:-:S04]  /*4180*/  ULOP3.LUT UR5, UR21, 0xffff, URZ, 0xc0, !UPT ;  /* 0x0000ffff15057892 */ /* 0x000fc8000f8ec0ff */
[----:B------:R-:W-:-:S04]  /*4190*/  USHF.R.U32.HI UR5, URZ, 0x5, UR5 ;  /* 0x00000005ff057899 */ /* 0x000fc80008011605 */
[----:B------:R-:W-:Y:S02]  /*41a0*/  USHF.L.U32 UR8, UR8, UR5, URZ ;  /* 0x0000000508087299 */ /* 0x000fe400080006ff */
[----:B------:R-:W-:-:S04]  /*41b0*/  USHF.L.U32 UR4, UR4, UR5, URZ ;  /* 0x0000000504047299 */ /* 0x000fc800080006ff */
[----:B-1----:R-:W-:-:S04]  /*41c0*/  LOP3.LUT R0, R0, UR8, RZ, 0xc0, !PT ;  /* 0x0000000800007c12 */ /* 0x002fc8000f8ec0ff */
[----:B------:R-:W-:-:S13]  /*41d0*/  ISETP.NE.AND P0, PT, R0, UR8, PT ;  /* 0x0000000800007c0c */ /* 0x000fda000bf05270 */
[----:B------:R-:W-:Y:S05]  /*41e0*/  @P0 BRA `(.L_x_81) ;  /* 0x0000000000580947 */ /* 0x000fea0003800000 */
[----:B------:R-:W1:Y:S02]  /*41f0*/  LDS R0, [UR6+0x18] ;  /* 0x00001806ff007984 */ /* 0x000e640008000800 */
[----:B-1----:R-:W-:-:S04]  /*4200*/  LOP3.LUT R0, R0, UR4, RZ, 0xc0, !PT ;  /* 0x0000000400007c12 */ /* 0x002fc8000f8ec0ff */
[----:B------:R-:W-:-:S13]  /*4210*/  ISETP.NE.AND P0, PT, R0, UR4, PT ;  /* 0x0000000400007c0c */ /* 0x000fda000bf05270 */
[----:B------:R-:W-:Y:S05]  /*4220*/  @P0 BRA `(.L_x_82) ;  /* 0x00000000003c0947 */ /* 0x000fea0003800000 */
[----:B------:R-:W1:Y:S01]  /*4230*/  S2R R2, SR_LANEID ;  /* 0x0000000000027919 */ /* 0x000e620000000000 */
[----:B------:R-:W-:Y:S01]  /*4240*/  ULOP3.LUT UR8, URZ, UR8, URZ, 0x33, !UPT ;  /* 0x00000008ff087292 */ /* 0x000fe2000f8e33ff */
[----:B------:R-:W-:Y:S02]  /*4250*/  VOTEU.ANY UR7, UPT, PT ;  /* 0x0000000000077886 */ /* 0x000fe400038e0100 */
[----:B------:R-:W-:-:S03]  /*4260*/  UFLO.U32 UR7, UR7 ;  /* 0x00000007000772bd */ /* 0x000fc600080e0000 */
[----:B------:R-:W-:-:S04]  /*4270*/  IMAD.U32 R0, RZ, RZ, UR8 ;  /* 0x00000008ff007e24 */ /* 0x000fc8000f8e00ff */
[----:B------:R2:W4:Y:S02]  /*4280*/  REDUX UR5, R0 ;  /* 0x00000000000573c4 */ /* 0x0005240000000000 */
[----:B------:R1:W-:Y:S02]  /*4290*/  UTCATOMSWS.AND URZ, UR8 ;  /* 0x0000000800ff79e3 */ /* 0x0003e40008000000 */
[----:B-1----:R-:W-:Y:S02]  /*42a0*/  ISETP.EQ.U32.AND P0, PT, R2, UR7, PT ;  /* 0x0000000702007c0c */ /* 0x002fe4000bf02070 */
[----:B--2---:R-:W-:Y:S02]  /*42b0*/  LOP3.LUT R0, RZ, UR4, RZ, 0x33, !PT ;  /* 0x00000004ff007c12 */ /* 0x004fe4000f8e33ff */
[----:B----4-:R-:W-:Y:S02]  /*42c0*/  MOV R2, UR5 ;  /* 0x0000000500027c02 */ /* 0x010fe40008000f00 */
[----:B------:R-:W1:Y:S07]  /*42d0*/  REDUX UR4, R0 ;  /* 0x00000000000473c4 */ /* 0x000e6e0000000000 */
[----:B------:R2:W-:Y:S01]  /*42e0*/  @P0 ATOMS.AND RZ, [UR6+0x14], R2 ;  /* 0x00001402ffff098c */ /* 0x0005e2000a800006 */
[----:B-1----:R-:W-:-:S05]  /*42f0*/  IMAD.U32 R0, RZ, RZ, UR4 ;  /* 0x00000004ff007e24 */ /* 0x002fca000f8e00ff */
[----:B------:R2:W-:Y:S01]  /*4300*/  @P0 ATOMS.AND RZ, [UR6+0x18], R0 ;  /* 0x00001800ffff098c */ /* 0x0005e2000a800006 */
[----:B------:R-:W-:Y:S05]  /*4310*/  BRA `(.L_x_83) ;  /* 0x0000000000147947 */ /* 0x000fea0003800000 */
.L_x_82:
[----:B------:R-:W-:Y:S02]  /*4320*/  MOV R2, 0x4340 ;  /* 0x0000434000027802 */ /* 0x000fe40000000f00 */
[----:B---3-5:R-:W-:Y:S05]  /*4330*/  CALL.REL.NOINC `($__internal_0_$__cuda_sm10x_tcgen05_guardrail_trap_col_being_dealloced_not_returned_by_alloc) ;  /* 0x0000006000087944 */ /* 0x028fea0003c00000 */
[----:B------:R-:W-:Y:S05]  /*4340*/  BRA `(.L_x_83) ;  /* 0x0000000000087947 */ /* 0x000fea0003800000 */
.L_x_81:
[----:B------:R-:W-:Y:S02]  /*4350*/  MOV R2, 0x4370 ;  /* 0x0000437000027802 */ /* 0x000fe40000000f00 */
[----:B---3-5:R-:W-:Y:S05]  /*4360*/  CALL.REL.NOINC `($__internal_2_$__cuda_sm10x_tcgen05_guardrail_trap_unallocated_columns_being_dealloced) ;  /* 0x0000006000147944 */ /* 0x028fea0003c00000 */
.L_x_83:
[----:B------:R-:W-:Y:S01]  /*4370*/  NOP ;  /* 0x0000000000007918 */ /* 0x000fe20000000000 */
[----:B------:R-:W-:Y:S05]  /*4380*/  EXIT ;  /* 0x000000000000794d */ /* 0x000fea0003800000 */
.L_x_54:
[----:B------:R-:W-:-:S09]  /*4390*/  UISETP.NE.OR UP5, UPT, UR10, 0x3, !UP5 ;  /* 0x000000030a00788c */ /* 0x000fd2000efa5670 */
[----:B------:R-:W-:Y:S05]  /*43a0*/  BRA.U UP5, `(.L_x_84) ;  /* 0x0000001105087547 */ /* 0x000fea000b800000 */
[----:B------:R-:W1:Y:S01]  /*43b0*/  LDC R0, c[0x0][0xb30] ;  /* 0x0002cc00ff007b82 */ /* 0x000e620000000800 */
[----:B------:R-:W2:Y:S01]  /*43c0*/  LDCU.64 UR8, c[0x0][0x888] ;  /* 0x00011100ff0877ac */ /* 0x000ea20008000a00 */
[----:B------:R-:W-:Y:S02]  /*43d0*/  HFMA2 R27, -RZ, RZ, 0, 0 ;  /* 0x00000000ff1b7431 */ /* 0x000fe400000001ff */
[----:B------:R-:W-:Y:S01]  /*43e0*/  IMAD.MOV.U32 R29, RZ, RZ, 0x1 ;  /* 0x00000001ff1d7424 */ /* 0x000fe200078e00ff */
[----:B------:R-:W-:Y:S01]  /*43f0*/  MOV R25, 0x2000 ;  /* 0x0000200000197802 */ /* 0x000fe20000000f00 */
[----:B------:R-:W3:Y:S01]  /*4400*/  LDCU.64 UR4, c[0x0][0x890] ;  /* 0x00011200ff0477ac */ /* 0x000ee20008000a00 */
[----:B------:R-:W-:Y:S01]  /*4410*/  IMAD.MOV.U32 R28, RZ, RZ, RZ ;  /* 0x000000ffff1c7224 */ /* 0x000fe200078e00ff */
[----:B------:R-:W4:Y:S01]  /*4420*/  LDC R24, c[0x0][0x370] ;  /* 0x0000dc00ff187b82 */ /* 0x000f220000000800 */
[----:B------:R-:W-:Y:S01]  /*4430*/  UMOV UR6, 0x400 ;  /* 0x0000040000067882 */ /* 0x000fe20000000000 */
[----:B------:R-:W-:-:S02]  /*4440*/  UPLOP3.LUT UP1, UPT, UPT, UPT, UPT, 0x40, 0x4 ;  /* 0x000000000004789c */ /* 0x000fc40003f2e870 */
[----:B------:R-:W-:-:S04]  /*4450*/  ULEA UR6, UR37, UR6, 0x18 ;  /* 0x0000000625067291 */ /* 0x000fc8000f8ec0ff */
[----:B------:R-:W4:Y:S01]  /*4460*/  LDC R3, c[0x0][0xb0c] ;  /* 0x0002c300ff037b82 */ /* 0x000f220000000800 */
[----:B------:R-:W-:Y:S02]  /*4470*/  UIADD3 UR13, UPT, UPT, UR6, 0x48, URZ ;  /* 0x00000048060d7890 */ /* 0x000fe4000fffe0ff */
[----:B--2---:R-:W-:Y:S02]  /*4480*/  UISETP.NE.U32.AND UP2, UPT, UR8, URZ, UPT ;  /* 0x000000ff0800728c */ /* 0x004fe4000bf45070 */
[----:B------:R-:W-:Y:S02]  /*4490*/  UIADD3 UR33, UPT, UPT, UR6, 0x30, URZ ;  /* 0x0000003006217890 */ /* 0x000fe4000fffe0ff */
[----:B---3--:R-:W-:Y:S01]  /*44a0*/  UISETP.NE.U32.AND UP3, UPT, UR4, URZ, UPT ;  /* 0x000000ff0400728c */ /* 0x008fe2000bf65070 */
[----:B------:R-:W2:Y:S01]  /*44b0*/  LDC R18, c[0x0][0xb20] ;  /* 0x0002c800ff127b82 */ /* 0x000ea20000000800 */
[----:B-1----:R-:W-:Y:S01]  /*44c0*/  ISETP.NE.AND P1, PT, R0, 0x1, PT ;  /* 0x000000010000780c */ /* 0x002fe20003f25270 */
[----:B------:R-:W-:-:S02]  /*44d0*/  UISETP.NE.AND.EX UP2, UPT, UR9, URZ, UPT, UP2 ;  /* 0x000000ff0900728c */ /* 0x000fc4000bf45320 */
[----:B------:R-:W-:Y:S02]  /*44e0*/  UIADD3 UR25, UPT, UPT, UR6, 0x38, URZ ;  /* 0x0000003806197890 */ /* 0x000fe4000fffe0ff */
[----:B------:R-:W-:Y:S02]  /*44f0*/  UIADD3 UR17, UPT, UPT, UR6, 0x40, URZ ;  /* 0x0000004006117890 */ /* 0x000fe4000fffe0ff */
[----:B------:R-:W1:Y:S01]  /*4500*/  LDC.64 R30, c[0x0][0x348] ;  /* 0x0000d200ff1e7b82 */ /* 0x000e620000000a00 */
[----:B------:R-:W-:Y:S02]  /*4510*/  UPRMT UR13, UR37, 0x654, UR13 ;  /* 0x00000654250d7896 */ /* 0x000fe4000800000d */
[----:B------:R-:W-:-:S05]  /*4520*/  UISETP.NE.AND.EX UP3, UPT, UR5, URZ, UPT, UP3 ;  /* 0x000000ff0500728c */ /* 0x000fca000bf65330 */
[----:B------:R-:W3:Y:S08]  /*4530*/  LDC.64 R16, c[0x0][0xb10] ;  /* 0x0002c400ff107b82 */ /* 0x000ef00000000a00 */
[----:B------:R-:W1:Y:S08]  /*4540*/  LDC.64 R6, c[0x0][0xb18] ;  /* 0x0002c600ff067b82 */ /* 0x000e700000000a00 */
[----:B------:R-:W1:Y:S08]  /*4550*/  LDC.64 R4, c[0x0][0xb28] ;  /* 0x0002ca00ff047b82 */ /* 0x000e700000000a00 */
[----:B--2-4-:R-:W1:Y:S02]  /*4560*/  LDC R19, c[0x0][0x374] ;  /* 0x0000dd00ff137b82 */ /* 0x014e640000000800 */
.L_x_95:
[C---:B------:R-:W-:Y:S02]  /*4570*/  LEA R0, R28.reuse, UR6, 0x3 ;  /* 0x000000061c007c11 */ /* 0x040fe4000f8e18ff */
[----:B------:R-:W-:Y:S02]  /*4580*/  SHF.L.U32 R2, R27, 0x1f, RZ ;  /* 0x0000001f1b027819 */ /* 0x000fe400000006ff */
[----:B------:R-:W-:Y:S02]  /*4590*/  LEA R20, R28, UR6, 0x4 ;  /* 0x000000061c147c11 */ /* 0x000fe4000f8e20ff */
[----:B--2---:R-:W2:Y:S02]  /*45a0*/  SYNCS.PHASECHK.TRANS64.TRYWAIT P0, [R0+URZ+0x80], R2 ;  /* 0x00008002000075a7 */ /* 0x004ea400080011ff */
[----:B--2---:R-:W-:Y:S05]  /*45b0*/  @!P0 BRA `(.L_x_85) ;  /* 0x0000005800188947 */ /* 0x004fea0003800000 */
.L_x_176:
[----:B------:R-:W-:Y:S01]  /*45c0*/  ISETP.GE.AND P0, PT, R40, 0x1, PT ;  /* 0x000000012800780c */ /* 0x000fe20003f06270 */
[----:B------:R-:W4:Y:S01]  /*45d0*/  LDS.128 R20, [R20+0x110] ;  /* 0x0001100014147984 */ /* 0x000f220000000c00 */
[----:B--2---:R-:W-:Y:S01]  /*45e0*/  VIADD R0, R0, 0x90 ;  /* 0x0000009000007836 */ /* 0x004fe20000000000 */
[----:B------:R-:W-:Y:S01]  /*45f0*/  @!PT LDS RZ, [RZ] ;  /* 0x00000000fffff984 */ /* 0x000fe20000000800 */
[----:B------:R-:W-:Y:S01]  /*4600*/  @!PT LDS RZ, [RZ] ;  /* 0x00000000fffff984 */ /* 0x000fe20000000800 */
[----:B------:R-:W-:Y:S01]  /*4610*/  @!PT LDS RZ, [RZ] ;  /* 0x00000000fffff984 */ /* 0x000fe20000000800 */
[----:B------:R-:W-:Y:S01]  /*4620*/  @!PT LDS RZ, [RZ] ;  /* 0x00000000fffff984 */ /* 0x000fe20000000800 */
[----:B------:R2:W-:Y:S06]  /*4630*/  MEMBAR.ALL.CTA ;  /* 0x0000000000007992 */ /* 0x0005ec0000008000 */
[----:B--2---:R-:W2:Y:S01]  /*4640*/  FENCE.VIEW.ASYNC.S ;  /* 0x00000000000073c6 */ /* 0x004ea20000000000 */
[----:B------:R-:W-:Y:S04]  /*4650*/  PRMT R0, RZ, 0x654, R0 ;  /* 0x00000654ff007816 */ /* 0x000fe80000000000 */
[----:B--2---:R2:W-:Y:S01]  /*4660*/  SYNCS.ARRIVE.TRANS64.RED.A1T0 RZ, [R0+URZ], RZ ;  /* 0x000000ff00ff79a7 */ /* 0x0045e200081004ff */
[----:B----4-:R-:W-:Y:S11]  /*4670*/  LOP3.LUT P3, RZ, R22, 0x1, RZ, 0xc0, !PT ;  /* 0x0000000116ff7812 */ /* 0x010ff6000786c0ff */
[----:B------:R-:W-:Y:S02]  /*4680*/  @!UPT UIADD3 URZ, UPT, UPT, URZ, URZ, URZ ;  /* 0x000000fffffff290 */ /* 0x000fe4000fffe0ff */
[----:B------:R-:W-:Y:S02]  /*4690*/  @P3 MOV R11, R20 ;  /* 0x00000014000b3202 */ /* 0x000fe40000000f00 */
[----:B------:R-:W-:Y:S01]  /*46a0*/  @P3 LOP3.LUT R10, R21, 0xffff, RZ, 0xc0, !PT ;  /* 0x0000ffff150a3812 */ /* 0x000fe200078ec0ff */
[----:B--2---:R-:W-:Y:S06]  /*46b0*/  @!P0 BRA `(.L_x_86) ;  /* 0x0000000000a48947 */ /* 0x004fec0003800000 */
[-C--:B-1----:R-:W-:Y:S01]  /*46c0*/  IMAD.HI.U32 R0, R19, R7.reuse, RZ ;  /* 0x0000000713007227 */ /* 0x082fe200078e00ff */
[----:B------:R-:W-:Y:S02]  /*46d0*/  ISETP.NE.AND P0, PT, R6, 0x1, PT ;  /* 0x000000010600780c */ /* 0x000fe40003f05270 */
[----:B------:R-:W-:Y:S01]  /*46e0*/  ISETP.NE.AND P2, PT, R40, 0x1, PT ;  /* 0x000000012800780c */ /* 0x000fe20003f45270 */
[----:B---3--:R-:W-:Y:S01]  /*46f0*/  IMAD.HI.U32 R9, R24, R16, RZ ;  /* 0x0000001018097227 */ /* 0x008fe200078e00ff */
[----:B------:R-:W-:Y:S02]  /*4700*/  SHF.R.U32.HI R0, RZ, R18, R0 ;  /* 0x00000012ff007219 */ /* 0x000fe40000011600 */
[----:B------:R-:W-:Y:S01]  /*4710*/  ISETP.NE.AND P4, PT, R3, 0x1, PT ;  /* 0x000000010300780c */ /* 0x000fe20003f85270 */
[----:B------:R-:W-:Y:S01]  /*4720*/  IMAD.HI.U32 R13, R10, R7, RZ ;  /* 0x000000070a0d7227 */ /* 0x000fe200078e00ff */
[----:B------:R-:W-:Y:S02]  /*4730*/  SHF.R.U32.HI R9, RZ, R17, R9 ;  /* 0x00000011ff097219 */ /* 0x000fe40000011609 */
[----:B------:R-:W-:Y:S01]  /*4740*/  SEL R0, R19, R0, !P0 ;  /* 0x0000000013007207 */ /* 0x000fe20004000000 */
[----:B------:R-:W-:Y:S01]  /*4750*/  IMAD.HI.U32 R12, R11, R16, RZ ;  /* 0x000000100b0c7227 */ /* 0x000fe200078e00ff */
[----:B------:R-:W-:Y:S03]  /*4760*/  SEL R9, R24, R9, !P4 ;  /* 0x0000000918097207 */ /* 0x000fe60006000000 */
[-C--:B------:R-:W-:Y:S01]  /*4770*/  IMAD.HI.U32 R8, R0, R4.reuse, RZ ;  /* 0x0000000400087227 */ /* 0x080fe200078e00ff */
[----:B------:R-:W-:Y:S03]  /*4780*/  SHF.R.U32.HI R12, RZ, R17, R12 ;  /* 0x00000011ff0c7219 */ /* 0x000fe6000001160c */
[----:B------:R-:W-:Y:S01]  /*4790*/  IMAD.HI.U32 R2, R9, R4, RZ ;  /* 0x0000000409027227 */ /* 0x000fe200078e00ff */
[-C--:B------:R-:W-:Y:S02]  /*47a0*/  @P2 SHF.R.U32.HI R0, RZ, R5.reuse, R8 ;  /* 0x00000005ff002219 */ /* 0x080fe40000011608 */
[----:B------:R-:W-:Y:S02]  /*47b0*/  SHF.R.U32.HI R8, RZ, R18, R13 ;  /* 0x00000012ff087219 */ /* 0x000fe4000001160d */
[----:B------:R-:W-:Y:S01]  /*47c0*/  @P2 SHF.R.U32.HI R9, RZ, R5, R2 ;  /* 0x00000005ff092219 */ /* 0x000fe20000011602 */
[----:B------:R-:W-:Y:S01]  /*47d0*/  IMAD R0, R40, R0, RZ ;  /* 0x0000000028007224 */ /* 0x000fe200078e02ff */
[----:B------:R-:W-:Y:S02]  /*47e0*/  SEL R8, R10, R8, !P0 ;  /* 0x000000080a087207 */ /* 0x000fe40004000000 */
[----:B------:R-:W-:Y:S01]  /*47f0*/  SEL R2, R11, R12, !P4 ;  /* 0x0000000c0b027207 */ /* 0x000fe20006000000 */
[----:B------:R-:W-:Y:S01]  /*4800*/  IMAD R12, R40, R9, RZ ;  /* 0x00000009280c7224 */ /* 0x000fe200078e02ff */
[C---:B------:R-:W-:Y:S01]  /*4810*/  ISETP.GE.AND P0, PT, R8.reuse, R0, PT ;  /* 0x000000000800720c */ /* 0x040fe20003f06270 */
[----:B------:R-:W-:Y:S03]  /*4820*/  IMAD.HI.U32 R0, R8, R4, RZ ;  /* 0x0000000408007227 */ /* 0x000fe600078e00ff */
[----:B------:R-:W-:Y:S02]  /*4830*/  ISETP.GE.OR P0, PT, R2, R12, P0 ;  /* 0x0000000c0200720c */ /* 0x000fe40000706670 */
[-C--:B------:R-:W-:Y:S04]  /*4840*/  SHF.R.U32.HI R0, RZ, R5.reuse, R0 ;  /* 0x00000005ff007219 */ /* 0x080fe80000011600 */
[----:B------:R-:W-:Y:S05]  /*4850*/  SEL R13, R8, R0, !P2 ;  /* 0x00000000080d7207 */ /* 0x000fea0005000000 */
[----:B------:R-:W-:Y:S02]  /*4860*/  IMAD.MOV R12, RZ, RZ, -R13 ;  /* 0x000000ffff0c7224 */ /* 0x000fe400078e0a0d */
[----:B------:R-:W-:Y:S04]  /*4870*/  @!P0 IMAD.HI.U32 R0, R2, R4, RZ ;  /* 0x0000000402008227 */ /* 0x000fe800078e00ff */
[----:B------:R-:W-:Y:S01]  /*4880*/  IMAD R12, R40, R12, R8 ;  /* 0x0000000c280c7224 */ /* 0x000fe200078e0208 */
[----:B------:R-:W-:Y:S04]  /*4890*/  @!P0 SHF.R.U32.HI R0, RZ, R5, R0 ;  /* 0x00000005ff008219 */ /* 0x000fe80000011600 */
[----:B------:R-:W-:Y:S04]  /*48a0*/  @!P0 SEL R0, R2, R0, !P2 ;  /* 0x0000000002008207 */ /* 0x000fe80005000000 */
[----:B------:R-:W-:Y:S01]  /*48b0*/  @!P0 IADD3 R13, PT, PT, R13, -R0, RZ ;  /* 0x800000000d0d8210 */ /* 0x000fe20007ffe0ff */
[----:B------:R-:W-:Y:S01]  /*48c0*/  @!P0 IMAD R0, R9, R12, R0 ;  /* 0x0000000c09008224 */ /* 0x000fe200078e0200 */
[----:B------:R-:W-:Y:S01]  /*48d0*/  IADD3 R9, PT, PT, -R8, RZ, RZ ;  /* 0x000000ff08097210 */ /* 0x000fe20007ffe1ff */
[--C-:B------:R-:W-:Y:S02]  /*48e0*/  IMAD.MOV R12, RZ, RZ, -R2.reuse ;  /* 0x000000ffff0c7224 */ /* 0x100fe400078e0a02 */
[----:B------:R-:W-:Y:S02]  /*48f0*/  @!P0 IMAD R8, R13, R40, R2 ;  /* 0x000000280d088224 */ /* 0x000fe400078e0202 */
[----:B------:R-:W-:Y:S02]  /*4900*/  @!P0 IMAD.MOV.U32 R2, RZ, RZ, R0 ;  /* 0x000000ffff028224 */ /* 0x000fe400078e0000 */
[----:B------:R-:W-:Y:S02]  /*4910*/  IMAD R11, R3, R12, R11 ;  /* 0x0000000c030b7224 */ /* 0x000fe400078e020b */
[----:B------:R-:W-:Y:S02]  /*4920*/  IMAD R10, R6, R9, R10 ;  /* 0x00000009060a7224 */ /* 0x000fe400078e020a */
[----:B------:R-:W-:Y:S02]  /*4930*/  IMAD R11, R2, R3, R11 ;  /* 0x00000003020b7224 */ /* 0x000fe400078e020b */
[----:B------:R-:W-:Y:S02]  /*4940*/  IMAD R10, R8, R6, R10 ;  /* 0x00000006080a7224 */ /* 0x000fe400078e020a */
.L_x_86:
[----:B------:R-:W-:Y:S05]  /*4950*/  BRA.U UP1, `(.L_x_87) ;  /* 0x0000000101107547 */ /* 0x000fea000b800000 */
[----:B------:R-:W-:Y:S04]  /*4960*/  MOV R2, UR7 ;  /* 0x0000000700027c02 */ /* 0x000fe80008000f00 */
[----:B------:R-:W-:Y:S04]  /*4970*/  SHF.L.U32 R2, R2, 0x1f, RZ ;  /* 0x0000001f02027819 */ /* 0x000fe800000006ff */
[----:B------:R-:W2:Y:S02]  /*4980*/  SYNCS.PHASECHK.TRANS64.TRYWAIT P0, [UR6+0x78], R2 ;  /* 0x00007802ff0075a7 */ /* 0x000ea40008001106 */
[----:B--2---:R-:W-:Y:S05]  /*4990*/  @!P0 BRA `(.L_x_88) ;  /* 0x0000005400348947 */ /* 0x004fea0003800000 */
.L_x_87:
[----:B------:R-:W-:Y:S02]  /*49a0*/  R2UR UR35, R14 ;  /* 0x000000000e2372ca */ /* 0x000fe400000e0000 */
[----:B------:R-:W-:Y:S02]  /*49b0*/  R2UR UR34, R15 ;  /* 0x000000000f2272ca */ /* 0x000fe400000e0000 */
[----:B------:R-:W-:Y:S02]  /*49c0*/  ISETP.NE.U32.AND P2, PT, RZ, UR4, PT ;  /* 0x00000004ff007c0c */ /* 0x000fe4000bf45070 */
[----:B------:R-:W-:Y:S02]  /*49d0*/  SHF.L.U32 R14, R29, 0x1f, RZ ;  /* 0x0000001f1d0e7819 */ /* 0x000fe400000006ff */
[----:B------:R-:W-:Y:S05]  /*49e0*/  ISETP.NE.AND.EX P2, PT, RZ, UR5, PT, P2 ;  /* 0x00000005ff007c0c */ /* 0x000fea000bf45320 */
[----:B------:R-:W-:Y:S02]  /*49f0*/  USHF.L.U32 UR35, UR35, 0x7, URZ ;  /* 0x0000000723237899 */ /* 0x000fe400080006ff */
[----:B------:R-:W-:Y:S01]  /*4a00*/  USHF.L.U32 UR34, UR34, 0x7, URZ ;  /* 0x0000000722227899 */ /* 0x000fe200080006ff */
[----:B------:R-:W-:Y:S11]  /*4a10*/  BRA.U !UP3, `(.L_x_89) ;  /* 0x000000010b347547 */ /* 0x000ff6000b800000 */
[----:B------:R-:W-:Y:S01]  /*4a20*/  UPLOP3.LUT UP0, UPT, UPT, UPT, UP2, 0x80, 0x8 ;  /* 0x000000000008789c */ /* 0x000fe20003f0f020 */
[----:B--2---:R-:W-:Y:S02]  /*4a30*/  HFMA2 R0, -RZ, RZ, 0, 5.9604644775390625e-08 ;  /* 0x00000001ff007431 */ /* 0x004fe400000001ff */
[----:B------:R-:W-:Y:S03]  /*4a40*/  IMAD.MOV.U32 R92, RZ, RZ, 0x1 ;  /* 0x00000001ff5c7424 */ /* 0x000fe600078e00ff */
[----:B------:R-:W-:Y:S05]  /*4a50*/  PLOP3.LUT P0, PT, PT, PT, UP0, 0x80, 0x8 ;  /* 0x000000000008781c */ /* 0x000fea0003f0f008 */
[----:B------:R-:W2:Y:S01]  /*4a60*/  @UP0 LDCU.64 UR10, c[0x0][0x888] ;  /* 0x00011100ff0a07ac */ /* 0x000ea20008000a00 */
[----:B------:R-:W-:Y:S07]  /*4a70*/  @UP0 UIMAD UR8, UR36, UR4, URZ ;  /* 0x00000004240802a4 */ /* 0x000fee000f8e02ff */
[----:B------:R-:W-:Y:S01]  /*4a80*/  @!P0 PRMT R92, R0, 0x7610, R92 ;  /* 0x00007610005c8816 */ /* 0x000fe2000000005c */
[----:B--2---:R-:W-:Y:S03]  /*4a90*/  @UP0 UIMAD.WIDE UR10, UR8, 0x4, UR10 ;  /* 0x00000004080a08a5 */ /* 0x004fe6000f8e020a */
[----:B------:R-:W2:Y:S03]  /*4aa0*/  @!UP0 LDCU UR8, c[0x0][0x880] ;  /* 0x00011000ff0887ac */ /* 0x000ea60008000800 */
[----:B------:R-:W-:Y:S01]  /*4ab0*/  IMAD.U32 R8, RZ, RZ, UR10 ;  /* 0x0000000aff087e24 */ /* 0x000fe2000f8e00ff */
[----:B------:R-:W-:Y:S05]  /*4ac0*/  MOV R9, UR11 ;  /* 0x0000000b00097c02 */ /* 0x000fea0008000f00 */
[----:B-----5:R4:W5:Y:S02]  /*4ad0*/  @P0 LDG.E R49, desc[UR46][R8.64] ;  /* 0x0000002e08310981 */ /* 0x020964000c1e1900 */
[----:B--2-4-:R-:W-:Y:S07]  /*4ae0*/  @!P0 IMAD.U32 R49, RZ, RZ, UR8 ;  /* 0x00000008ff318e24 */ /* 0x014fee000f8e00ff */
.L_x_89:
[----:B-----5:R-:W-:Y:S01]  /*4af0*/  @!P2 FSETP.EQ.AND P0, PT, R49, RZ, PT ;  /* 0x000000ff3100a20b */ /* 0x020fe20003f02000 */
[----:B------:R-:W-:Y:S01]  /*4b00*/  @!UPT UIADD3 URZ, UPT, UPT, URZ, URZ, URZ ;  /* 0x000000fffffff290 */ /* 0x000fe2000fffe0ff */
[----:B------:R-:W-:Y:S11]  /*4b10*/  @!P2 BRA `(.L_x_90) ;  /* 0x000000000014a947 */ /* 0x000ff60003800000 */
[----:B------:R-:W-:Y:S02]  /*4b20*/  LOP3.LUT P2, RZ, R92, 0xff, RZ, 0xc0, !PT ;  /* 0x000000ff5cff7812 */ /* 0x000fe4000784c0ff */
[----:B------:R-:W-:Y:S04]  /*4b30*/  PLOP3.LUT P0, PT, PT, PT, UP0, 0x80, 0x8 ;  /* 0x000000000008781c */ /* 0x000fe80003f0f008 */
[----:B------:R-:W-:Y:S07]  /*4b40*/  PLOP3.LUT P0, PT, P0, PT, PT, 0x8, 0x80 ;  /* 0x000000000080781c */ /* 0x000fee000070e170 */
[----:B------:R-:W-:Y:S11]  /*4b50*/  @P2 FSETP.EQ.AND P0, PT, R49, RZ, PT ;  /* 0x000000ff3100220b */ /* 0x000ff60003f02000 */
[----:B------:R-:W-:Y:S02]  /*4b60*/  @!UPT UIADD3 URZ, UPT, UPT, URZ, URZ, URZ ;  /* 0x000000fffffff290 */ /* 0x000fe4000fffe0ff */
.L_x_90:
[----:B------:R-:W4:Y:S01]  /*4b70*/  SYNCS.PHASECHK.TRANS64.TRYWAIT P2, [UR6+0x50], R14 ;  /* 0x0000500eff0075a7 */ /* 0x000f220008041106 */
[----:B------:R-:W-:Y:S04]  /*4b80*/  ELECT P4, URZ, PT ;  /* 0x0000000000ff782f */ /* 0x000fe80003880000 */
[----:B------:R-:W-:Y:S11]  /*4b90*/  PLOP3.LUT P4, PT, P0, P4, PT, 0xf2, 0x2f ;  /* 0x00000000002f781c */ /* 0x000ff60000789e72 */
[----:B------:R-:W-:Y:S02]  /*4ba0*/  @!UPT UIADD3 URZ, UPT, UPT, URZ, URZ, URZ ;  /* 0x000000fffffff290 */ /* 0x000fe4000fffe0ff */
[----:B-1----:R-:W-:Y:S05]  /*4bb0*/  @!P4 IADD3 R8, P0, PT, R30, 0x580, RZ ;  /* 0x000005801e08c810 */ /* 0x002fea0007f1e0ff */
[----:B--2---:R-:W-:Y:S01]  /*4bc0*/  @!P4 IMAD.X R2, RZ, RZ, R31, P0 ;  /* 0x000000ffff02c224 */ /* 0x004fe200000e061f */
[----:B----4-:R-:W-:Y:S07]  /*4bd0*/  @!P2 BRA `(.L_x_91) ;  /* 0x0000005000bca947 */ /* 0x010fee0003800000 */
.L_x_179:
[----:B------:R-:W-:Y:S01]  /*4be0*/  @!P4 R2UR UR8, R2 ;  /* 0x000000000208c2ca */ /* 0x000fe200000e0000 */
[----:B------:R-:W-:Y:S01]  /*4bf0*/  VOTEU.ALL UP1, P4 ;  /* 0x0000000000ff7886 */ /* 0x000fe20002020000 */
[----:B------:R-:W-:Y:S01]  /*4c00*/  @!P4 R2UR UR9, R8 ;  /* 0x000000000809c2ca */ /* 0x000fe200000e0000 */
[----:B-1----:R-:W-:Y:S01]  /*4c10*/  @!P4 IMAD.MOV.U32 R0, RZ, RZ, 0x2000 ;  /* 0x00002000ff00c424 */ /* 0x002fe200078e00ff */
[----:B------:R-:W-:Y:S01]  /*4c20*/  UMOV UR10, 0x0 ;  /* 0x00000000000a7882 */ /* 0x000fe20000000000 */
[----:B------:R-:W-:Y:S01]  /*4c30*/  UMOV UR11, 0x10000000 ;  /* 0x10000000000b7882 */ /* 0x000fe20000000000 */
[----:B------:R-:W-:Y:S01]  /*4c40*/  @!UP1 UIADD3 UR32, UPT, UPT, UR6, 0x200, URZ ;  /* 0x0000020006209890 */ /* 0x000fe2000fffe0ff */
[----:B------:R-:W-:Y:S06]  /*4c50*/  VOTEU.ALL UP1, P4 ;  /* 0x0000000000ff7886 */ /* 0x000fec0002020000 */
[----:B------:R-:W-:Y:S01]  /*4c60*/  IMAD.U32 R9, RZ, RZ, UR8 ;  /* 0x00000008ff097e24 */ /* 0x000fe2000f8e00ff */
[----:B------:R-:W-:Y:S01]  /*4c70*/  UPRMT UR8, UR37, 0x654, UR33 ;  /* 0x0000065425087896 */ /* 0x000fe20008000021 */
[----:B------:R-:W-:Y:S03]  /*4c80*/  IMAD.U32 R8, RZ, RZ, UR9 ;  /* 0x00000009ff087e24 */ /* 0x000fe6000f8e00ff */
[----:B------:R-:W-:Y:S02]  /*4c90*/  @!P4 R2UR UR15, R9 ;  /* 0x00000000090fc2ca */ /* 0x000fe400000e0000 */
[----:B------:R-:W-:Y:S02]  /*4ca0*/  @!P4 R2UR UR14, R8 ;  /* 0x00000000080ec2ca */ /* 0x000fe400000e0000 */
[----:B------:R-:W-:Y:S05]  /*4cb0*/  @!P4 IADD3 R8, P0, PT, R30, 0x580, RZ ;  /* 0x000005801e08c810 */ /* 0x000fea0007f1e0ff */
[----:B------:R-:W-:Y:S06]  /*4cc0*/  @!P4 IMAD.X R2, RZ, RZ, R31, P0 ;  /* 0x000000ffff02c224 */ /* 0x000fec00000e061f */
[----:B------:R1:W-:Y:S01]  /*4cd0*/  @!UP1 UTMALDG.3D [UR32], [UR14], desc[UR10] ;  /* 0x00000a200e0095b4 */ /* 0x0003e20008011000 */
[----:B------:R1:W-:Y:S01]  /*4ce0*/  @!P4 SYNCS.ARRIVE.TRANS64.RED.A0TR RZ, [UR6+0x30], R0 ;  /* 0x00003000ffffc9a7 */ /* 0x0003e20008300406 */
[----:B------:R-:W-:Y:S01]  /*4cf0*/  SYNCS.ARRIVE.TRANS64.RED.A1T0 RZ, [UR8], RZ ;  /* 0x000000ffffff79a7 */ /* 0x000fe20008100408 */
[----:B------:R-:W2:Y:S02]  /*4d00*/  SYNCS.PHASECHK.TRANS64.TRYWAIT P2, [UR6+0x58], R14 ;  /* 0x0000580eff0075a7 */ /* 0x000ea40008041106 */
[----:B-12---:R-:W-:Y:S05]  /*4d10*/  @!P2 BRA `(.L_x_92) ;  /* 0x000000500084a947 */ /* 0x006fea0003800000 */
.L_x_181:
[----:B------:R-:W-:Y:S01]  /*4d20*/  @!P4 R2UR UR8, R2 ;  /* 0x000000000208c2ca */ /* 0x000fe200000e0000 */
[----:B------:R-:W-:Y:S01]  /*4d30*/  VOTEU.ALL UP1, P4 ;  /* 0x0000000000ff7886 */ /* 0x000fe20002020000 */
[----:B------:R-:W-:Y:S01]  /*4d40*/  @!P4 R2UR UR9, R8 ;  /* 0x000000000809c2ca */ /* 0x000fe200000e0000 */
[----:B-1----:R-:W-:Y:S01]  /*4d50*/  @!P4 IMAD.MOV.U32 R0, RZ, RZ, 0x2000 ;  /* 0x00002000ff00c424 */ /* 0x002fe200078e00ff */
[----:B------:R-:W-:Y:S01]  /*4d60*/  UMOV UR10, 0x0 ;  /* 0x00000000000a7882 */ /* 0x000fe20000000000 */
[----:B------:R-:W-:Y:S01]  /*4d70*/  UMOV UR11, 0x10000000 ;  /* 0x10000000000b7882 */ /* 0x000fe20000000000 */
[----:B------:R-:W-:Y:S02]  /*4d80*/  @!UP1 UIADD3 UR26, UPT, UPT, UR34, 0x20, URZ ;  /* 0x00000020221a9890 */ /* 0x000fe4000fffe0ff */
[----:B------:R-:W-:Y:S01]  /*4d90*/  @!UP1 UIADD3 UR24, UPT, UPT, UR6, 0x2200, URZ ;  /* 0x0000220006189890 */ /* 0x000fe2000fffe0ff */
[----:B------:R-:W-:Y:S01]  /*4da0*/  VOTEU.ALL UP1, P4 ;  /* 0x0000000000ff7886 */ /* 0x000fe20002020000 */
[----:B------:R-:W-:Y:S01]  /*4db0*/  UMOV UR27, UR35 ;  /* 0x00000023001b7c82 */ /* 0x000fe20008000000 */
[----:B------:R-:W-:Y:S02]  /*4dc0*/  UMOV UR28, UR36 ;  /* 0x00000024001c7c82 */ /* 0x000fe40008000000 */
        /* <DEDUP_REMOVED lines=12> */
.L_x_183:
[----:B------:R-:W2:Y:S01]  /*4e90*/  LDC.64 R12, c[0x0][0xb18] ;  /* 0x0002c600ff0c7b82 */ /* 0x000ea20000000a00 */
[----:B------:R-:W-:Y:S01]  /*4ea0*/  @!P4 R2UR UR8, R2 ;  /* 0x000000000208c2ca */ /* 0x000fe200000e0000 */
[----:B------:R-:W-:Y:S01]  /*4eb0*/  VOTEU.ALL UP1, P4 ;  /* 0x0000000000ff7886 */ /* 0x000fe20002020000 */
[----:B------:R-:W-:Y:S01]  /*4ec0*/  @!P4 R2UR UR9, R8 ;  /* 0x000000000809c2ca */ /* 0x000fe200000e0000 */
[----:B-1----:R-:W-:Y:S01]  /*4ed0*/  @!P4 IMAD.MOV.U32 R0, RZ, RZ, 0x2000 ;  /* 0x00002000ff00c424 */ /* 0x002fe200078e00ff */
[----:B------:R-:W-:Y:S03]  /*4ee0*/  UMOV UR10, 0x0 ;  /* 0x00000000000a7882 */ /* 0x000fe60000000000 */
[----:B------:R-:W1:Y:S01]  /*4ef0*/  @!P1 LDC R2, c[0x0][0xb0c] ;  /* 0x0002c300ff029b82 */ /* 0x000e620000000800 */
[----:B------:R-:W-:Y:S01]  /*4f00*/  @!UP1 UIADD3 UR18, UPT, UPT, UR34, 0x40, URZ ;  /* 0x0000004022129890 */ /* 0x000fe2000fffe0ff */
[----:B------:R-:W-:Y:S01]  /*4f10*/  @P3 SHF.R.U32.HI R26, RZ, 0x10, R21 ;  /* 0x00000010ff1a3819 */ /* 0x000fe20000011615 */
[----:B------:R-:W-:Y:S01]  /*4f20*/  @!UP1 UIADD3 UR16, UPT, UPT, UR6, 0x4200, URZ ;  /* 0x0000420006109890 */ /* 0x000fe2000fffe0ff */
[----:B------:R-:W-:Y:S01]  /*4f30*/  VIADD R28, R28, 0x1 ;  /* 0x000000011c1c7836 */ /* 0x000fe20000000000 */
[----:B------:R-:W-:Y:S01]  /*4f40*/  VOTEU.ALL UP1, P4 ;  /* 0x0000000000ff7886 */ /* 0x000fe20002020000 */
[----:B------:R-:W-:Y:S01]  /*4f50*/  UMOV UR11, 0x10000000 ;  /* 0x10000000000b7882 */ /* 0x000fe20000000000 */
[----:B------:R-:W-:Y:S01]  /*4f60*/  UMOV UR19, UR35 ;  /* 0x0000002300137c82 */ /* 0x000fe20008000000 */
[----:B------:R-:W-:Y:S01]  /*4f70*/  IMAD.U32 R9, RZ, RZ, UR8 ;  /* 0x00000008ff097e24 */ /* 0x000fe2000f8e00ff */
[----:B------:R-:W-:Y:S01]  /*4f80*/  UMOV UR20, UR36 ;  /* 0x0000002400147c82 */ /* 0x000fe20008000000 */
[----:B------:R-:W-:Y:S01]  /*4f90*/  IMAD.U32 R8, RZ, RZ, UR9 ;  /* 0x00000009ff087e24 */ /* 0x000fe2000f8e00ff */
[----:B------:R-:W-:Y:S02]  /*4fa0*/  UPRMT UR8, UR37, 0x654, UR17 ;  /* 0x0000065425087896 */ /* 0x000fe40008000011 */
[----:B------:R-:W-:Y:S02]  /*4fb0*/  @!P4 R2UR UR15, R9 ;  /* 0x00000000090fc2ca */ /* 0x000fe400000e0000 */
[----:B------:R-:W-:Y:S02]  /*4fc0*/  @!P4 R2UR UR14, R8 ;  /* 0x00000000080ec2ca */ /* 0x000fe400000e0000 */
[----:B------:R-:W4:Y:S11]  /*4fd0*/  LDC.64 R8, c[0x0][0xb10] ;  /* 0x0002c400ff087b82 */ /* 0x000f360000000a00 */
[----:B------:R1:W-:Y:S01]  /*4fe0*/  @!UP1 UTMALDG.3D [UR16], [UR14], desc[UR10] ;  /* 0x00000a100e0095b4 */ /* 0x0003e20008011000 */
[----:B------:R5:W-:Y:S01]  /*4ff0*/  @!P4 SYNCS.ARRIVE.TRANS64.RED.A0TR RZ, [UR6+0x40], R0 ;  /* 0x00004000ffffc9a7 */ /* 0x000be20008300406 */
[C---:B----4-:R-:W-:Y:S01]  /*5000*/  @!P1 IMAD.HI.U32 R8, R11.reuse, R8, RZ ;  /* 0x000000080b089227 */ /* 0x050fe200078e00ff */
[----:B--2---:R-:W-:Y:S02]  /*5010*/  @!P1 ISETP.NE.AND P0, PT, R12, 0x1, PT ;  /* 0x000000010c00980c */ /* 0x004fe40003f05270 */
[----:B-1----:R-:W-:Y:S01]  /*5020*/  @!P1 ISETP.NE.AND P2, PT, R2, 0x1, PT ;  /* 0x000000010200980c */ /* 0x002fe20003f45270 */
[----:B------:R-:W-:Y:S01]  /*5030*/  SYNCS.ARRIVE.TRANS64.RED.A1T0 RZ, [UR8], RZ ;  /* 0x000000ffffff79a7 */ /* 0x000fe20008100408 */
[C---:B------:R-:W-:Y:S01]  /*5040*/  @!P1 IMAD.HI.U32 R13, R10.reuse, R13, RZ ;  /* 0x0000000d0a0d9227 */ /* 0x040fe200078e00ff */
[----:B------:R-:W-:Y:S04]  /*5050*/  @!P1 SHF.R.U32.HI R8, RZ, R9, R8 ;  /* 0x00000009ff089219 */ /* 0x000fe80000011608 */
[----:B------:R-:W-:Y:S01]  /*5060*/  @!P1 SEL R8, R11, R8, !P2 ;  /* 0x000000080b089207 */ /* 0x000fe20005000000 */
[----:B------:R-:W1:Y:S01]  /*5070*/  SYNCS.PHASECHK.TRANS64.TRYWAIT P5, [UR6+0x68], R14 ;  /* 0x0000680eff0075a7 */ /* 0x000e6200080a1106 */
[----:B-----5:R-:W2:Y:S02]  /*5080*/  @!P1 LDC R0, c[0x0][0xb20] ;  /* 0x0002c800ff009b82 */ /* 0x020ea40000000800 */
[----:B--2---:R-:W-:Y:S04]  /*5090*/  @!P1 SHF.R.U32.HI R0, RZ, R0, R13 ;  /* 0x00000000ff009219 */ /* 0x004fe8000001160d */
[----:B------:R-:W-:Y:S05]  /*50a0*/  @!P1 SEL R9, R10, R0, !P0 ;  /* 0x000000000a099207 */ /* 0x000fea0004000000 */
[----:B------:R-:W-:Y:S02]  /*50b0*/  @!P1 IMAD.IADD R0, R9, 0x1, -R8 ;  /* 0x0000000109009824 */ /* 0x000fe400078e0a08 */
[----:B------:R-:W-:Y:S02]  /*50c0*/  @!P1 IMAD.IADD R8, R8, 0x1, -R9 ;  /* 0x0000000108089824 */ /* 0x000fe400078e0a09 */
[----:B------:R-:W-:Y:S02]  /*50d0*/  @!P1 IMAD R11, R0, R2, R11 ;  /* 0x00000002000b9224 */ /* 0x000fe400078e020b */
[----:B------:R-:W-:Y:S01]  /*50e0*/  @!P1 IMAD R10, R8, R12, R10 ;  /* 0x0000000c080a9224 */ /* 0x000fe200078e020a */
[----:B-1----:R-:W-:Y:S06]  /*50f0*/  @!P5 BRA `(.L_x_94) ;  /* 0x0000004c00bcd947 */ /* 0x002fec0003800000 */
.L_x_185:
[----:B------:R-:W-:Y:S01]  /*5100*/  @!P4 IADD3 R2, P0, PT, R30, 0x580, RZ ;  /* 0x000005801e02c810 */ /* 0x000fe20007f1e0ff */
[----:B------:R-:W-:Y:S01]  /*5110*/  VOTEU.ALL UP1, P4 ;  /* 0x0000000000ff7886 */ /* 0x000fe20002020000 */
[----:B------:R-:W-:Y:S01]  /*5120*/  UMOV UR18, 0x0 ;  /* 0x0000000000127882 */ /* 0x000fe20000000000 */
[----:B------:R-:W-:Y:S01]  /*5130*/  UMOV UR19, 0x10000000 ;  /* 0x1000000000137882 */ /* 0x000fe20000000000 */
[----:B------:R-:W-:Y:S01]  /*5140*/  @!P4 R2UR UR9, R2 ;  /* 0x000000000209c2ca */ /* 0x000fe200000e0000 */
[----:B-1----:R-:W-:Y:S01]  /*5150*/  @!P4 IMAD.X R0, RZ, RZ, R31, P0 ;  /* 0x000000ffff00c224 */ /* 0x002fe200000e061f */
[----:B------:R-:W-:Y:S01]  /*5160*/  @!UP1 UIADD3 UR10, UPT, UPT, UR34, 0x60, URZ ;  /* 0x00000060220a9890 */ /* 0x000fe2000fffe0ff */
[----:B------:R-:W-:Y:S01]  /*5170*/  ISETP.NE.AND P0, PT, R28, 0x2, PT ;  /* 0x000000021c00780c */ /* 0x000fe20003f05270 */
[----:B------:R-:W-:Y:S01]  /*5180*/  UMOV UR11, UR35 ;  /* 0x00000023000b7c82 */ /* 0x000fe20008000000 */
[----:B------:R-:W-:Y:S01]  /*5190*/  UMOV UR12, UR36 ;  /* 0x00000024000c7c82 */ /* 0x000fe20008000000 */
[----:B------:R-:W-:Y:S01]  /*51a0*/  @!P4 R2UR UR8, R0 ;  /* 0x000000000008c2ca */ /* 0x000fe200000e0000 */
[----:B------:R-:W-:Y:S01]  /*51b0*/  IMAD.IADD R15, R10, 0x1, R90 ;  /* 0x000000010a0f7824 */ /* 0x000fe200078e025a */
[----:B------:R-:W-:Y:S01]  /*51c0*/  @P3 R2UR UR36, R26 ;  /* 0x000000001a2432ca */ /* 0x000fe200000e0000 */
[----:B------:R-:W-:Y:S01]  /*51d0*/  IMAD.IADD R14, R11, 0x1, R91 ;  /* 0x000000010b0e7824 */ /* 0x000fe200078e025b */
[----:B------:R-:W-:Y:S02]  /*51e0*/  SEL R0, RZ, 0x1, P0 ;  /* 0x00000001ff007807 */ /* 0x000fe40000000000 */
[----:B------:R-:W-:Y:S01]  /*51f0*/  LOP3.LUT R29, R29, 0x1, RZ, 0x3c, !PT ;  /* 0x000000011d1d7812 */ /* 0x000fe200078e3cff */
[----:B------:R-:W-:Y:S01]  /*5200*/  IMAD.U32 R8, RZ, RZ, UR9 ;  /* 0x00000009ff087e24 */ /* 0x000fe2000f8e00ff */
[----:B------:R-:W-:Y:S01]  /*5210*/  @!UP1 UIADD3 UR9, UPT, UPT, UR6, 0x48, URZ ;  /* 0x0000004806099890 */ /* 0x000fe2000fffe0ff */
[----:B------:R-:W-:Y:S02]  /*5220*/  LOP3.LUT R27, R27, R0, RZ, 0x3c, !PT ;  /* 0x000000001b1b7212 */ /* 0x000fe400078e3cff */
[----:B------:R-:W-:Y:S02]  /*5230*/  SEL R28, R28, RZ, P0 ;  /* 0x000000ff1c1c7207 */ /* 0x000fe40000000000 */
[----:B------:R-:W-:Y:S01]  /*5240*/  IMAD.U32 R9, RZ, RZ, UR8 ;  /* 0x00000008ff097e24 */ /* 0x000fe2000f8e00ff */
[----:B------:R-:W-:Y:S01]  /*5250*/  @!P4 R2UR UR14, R8 ;  /* 0x00000000080ec2ca */ /* 0x000fe200000e0000 */
[----:B------:R-:W-:Y:S01]  /*5260*/  @!UP1 UIADD3 UR8, UPT, UPT, UR6, 0x6200, URZ ;  /* 0x0000620006089890 */ /* 0x000fe2000fffe0ff */
[----:B------:R-:W-:Y:S02]  /*5270*/  VOTEU.ALL UP1, P4 ;  /* 0x0000000000ff7886 */ /* 0x000fe40002020000 */
[----:B------:R-:W-:Y:S11]  /*5280*/  @!P4 R2UR UR15, R9 ;  /* 0x00000000090fc2ca */ /* 0x000ff600000e0000 */
[----:B------:R-:W-:Y:S02]  /*5290*/  @!UPT UIADD3 URZ, UPT, UPT, URZ, URZ, URZ ;  /* 0x000000fffffff290 */ /* 0x000fe4000fffe0ff */
[----:B------:R2:W-:Y:S01]  /*52a0*/  @!UP1 UTMALDG.3D [UR8], [UR14], desc[UR18] ;  /* 0x000012080e0095b4 */ /* 0x0005e20008011000 */
[----:B------:R2:W-:Y:S01]  /*52b0*/  @!P4 SYNCS.ARRIVE.TRANS64.RED.A0TR RZ, [UR6+0x48], R25 ;  /* 0x00004819ffffc9a7 */ /* 0x0005e20008300406 */
[----:B------:R-:W-:Y:S01]  /*52c0*/  UPLOP3.LUT UP1, UPT, UPT, UPT, UPT, 0x80, 0x8 ;  /* 0x000000000008789c */ /* 0x000fe20003f2f070 */
[----:B------:R-:W-:Y:S01]  /*52d0*/  SYNCS.ARRIVE.TRANS64.RED.A1T0 RZ, [UR13], RZ ;  /* 0x000000ffffff79a7 */ /* 0x000fe2000810040d */
[----:B------:R-:W-:Y:S09]  /*52e0*/  @P3 BRA `(.L_x_95) ;  /* 0xfffffff000a03947 */ /* 0x000ff2000383ffff */
[----:B------:R-:W-:-:S04]  /*52f0*/  SHF.L.U32 R2, R29, 0x1f, RZ ;  /* 0x0000001f1d027819 */ /* 0x000fc800000006ff */
[----:B------:R-:W1:Y:S02]  /*5300*/  SYNCS.PHASECHK.TRANS64.TRYWAIT P0, [UR6+0x50], R2 ;  /* 0x00005002ff0075a7 */ /* 0x000e640008001106 */
[----:B-1----:R-:W-:Y:S05]  /*5310*/  @!P0 BRA `(.L_x_96) ;  /* 0x0000004c004c8947 */ /* 0x002fea0003800000 */
.L_x_187:
[----:B------:R-:W4:Y:S02]  /*5320*/  SYNCS.PHASECHK.TRANS64.TRYWAIT P0, [UR6+0x58], R2 ;  /* 0x00005802ff0075a7 */ /* 0x000f240008001106 */
[----:B----4-:R-:W-:Y:S05]  /*5330*/  @!P0 BRA `(.L_x_97) ;  /* 0x0000004c005c8947 */ /* 0x010fea0003800000 */
.L_x_189:
[----:B------:R-:W4:Y:S02]  /*5340*/  SYNCS.PHASECHK.TRANS64.TRYWAIT P0, [UR6+0x60], R2 ;  /* 0x00006002ff0075a7 */ /* 0x000f240008001106 */
[----:B----4-:R-:W-:Y:S05]  /*5350*/  @!P0 BRA `(.L_x_98) ;  /* 0x0000004c006c8947 */ /* 0x010fea0003800000 */
.L_x_191:
[----:B-1----:R-:W-:-:S07]  /*5360*/  MOV R0, UR6 ;  /* 0x0000000600007c02 */ /* 0x002fce0008000f00 */
.L_x_99:
[----:B-1----:R-:W-:-:S04]  /*5370*/  SHF.L.U32 R2, R29, 0x1f, RZ ;  /* 0x0000001f1d027819 */ /* 0x002fc800000006ff */
[----:B------:R1:W4:Y:S03]  /*5380*/  SYNCS.PHASECHK.TRANS64.TRYWAIT P0, [R0+URZ+0x68], R2 ;  /* 0x00006802000075a7 */ /* 0x00032600080011ff */
[----:B----4-:R-:W-:Y:S05]  /*5390*/  @!P0 NANOSLEEP.SYNCS 0x989680 ;  /* 0x009896800000895d */ /* 0x010fea0003900000 */
[----:B------:R-:W4:Y:S02]  /*53a0*/  @!P0 SYNCS.PHASECHK.TRANS64 P0, [R0+URZ+0x68], R2 ;  /* 0x00006802000085a7 */ /* 0x000f2400080010ff */
[----:B--2-4-:R-:W-:Y:S05]  /*53b0*/  @P0 EXIT ;  /* 0x000000000000094d */ /* 0x014fea0003800000 */
[----:B------:R-:W-:Y:S05]  /*53c0*/  BRA `(.L_x_99) ;  /* 0xfffffffc00e87947 */ /* 0x000fea000383ffff */
.L_x_84:
[----:B------:R-:W-:-:S06]  /*53d0*/  UISETP.GE.AND UP1, UPT, UR10, 0x4, UPT ;  /* 0x000000040a00788c */ /* 0x000fcc000bf26270 */
[----:B------:R-:W-:-:S13]  /*53e0*/  PLOP3.LUT P0, PT, PT, PT, UP1, 0x80, 0x8 ;  /* 0x000000000008781c */ /* 0x000fda0003f0f018 */
[----:B------:R-:W-:Y:S05]  /*53f0*/  @!P0 EXIT ;  /* 0x000000000000894d */ /* 0x000fea0003800000 */
[----:B------:R-:W-:Y:S01]  /*5400*/  BAR.SYNC.DEFER_BLOCKING 0x6, 0xa0 ;  /* 0x0182800000007b1d */ /* 0x000fe20000010000 */
[C---:B------:R-:W-:Y:S01]  /*5410*/  IMAD.SHL.U32 R2, R105.reuse, 0x20, RZ ;  /* 0x0000002069027824 */ /* 0x040fe200078e00ff */
[C---:B------:R-:W-:Y:S01]  /*5420*/  SHF.L.U32 R46, R105.reuse, 0x10, RZ ;  /* 0x00000010692e7819 */ /* 0x040fe200000006ff */
[C---:B------:R-:W-:Y:S01]  /*5430*/  IMAD.SHL.U32 R104, R105.reuse, 0x4, RZ ;  /* 0x0000000469687824 */ /* 0x040fe200078e00ff */
[C---:B------:R-:W-:Y:S01]  /*5440*/  LOP3.LUT R106, R105.reuse, 0x60, RZ, 0xc0, !PT ;  /* 0x00000060696a7812 */ /* 0x040fe200078ec0ff */
[----:B------:R-:W-:Y:S01]  /*5450*/  HFMA2 R101, -RZ, RZ, 0, 5.9604644775390625e-08 ;  /* 0x00000001ff657431 */ /* 0x000fe200000001ff */
[----:B------:R-:W-:Y:S02]  /*5460*/  UMOV UR48, 0x400 ;  /* 0x0000040000307882 */ /* 0x000fe40000000000 */
[----:B------:R-:W1:Y:S01]  /*5470*/  LDC R95, c[0x0][0x370] ;  /* 0x0000dc00ff5f7b82 */ /* 0x000e620000000800 */
[----:B------:R-:W-:Y:S01]  /*5480*/  ULEA UR48, UR37, UR48, 0x18 ;  /* 0x0000003025307291 */ /* 0x000fe2000f8ec0ff */
[----:B------:R-:W-:Y:S01]  /*5490*/  LOP3.LUT R3, R2, 0xc0, RZ, 0xc0, !PT ;  /* 0x000000c002037812 */ /* 0x000fe200078ec0ff */
[----:B------:R-:W-:Y:S01]  /*54a0*/  HFMA2 R99, -RZ, RZ, 0, 0 ;  /* 0x00000000ff637431 */ /* 0x000fe200000001ff */
[----:B------:R-:W-:Y:S01]  /*54b0*/  LOP3.LUT R103, R105, 0x2, RZ, 0xc0, !PT ;  /* 0x0000000269677812 */ /* 0x000fe200078ec0ff */
[----:B------:R-:W-:Y:S01]  /*54c0*/  UIADD3 UR4, UPT, UPT, UR48, 0x200, URZ ;  /* 0x0000020030047890 */ /* 0x000fe2000fffe0ff */
[----:B------:R-:W-:Y:S01]  /*54d0*/  LOP3.LUT R104, R3, 0x18, R104, 0xf8, !PT ;  /* 0x0000001803687812 */ /* 0x000fe200078ef868 */
[----:B------:R-:W-:Y:S01]  /*54e0*/  IMAD.MOV.U32 R45, RZ, RZ, RZ ;  /* 0x000000ffff2d7224 */ /* 0x000fe200078e00ff */
[----:B------:R-:W2:Y:S01]  /*54f0*/  LDC R42, c[0x0][0xb0c] ;  /* 0x0002c300ff2a7b82 */ /* 0x000ea20000000800 */
[----:B------:R-:W-:Y:S01]  /*5500*/  LOP3.LUT R46, R46, 0x600000, RZ, 0xc0, !PT ;  /* 0x006000002e2e7812 */ /* 0x000fe200078ec0ff */
[----:B------:R-:W-:Y:S01]  /*5510*/  IMAD.MOV.U32 R109, RZ, RZ, RZ ;  /* 0x000000ffff6d7224 */ /* 0x000fe200078e00ff */
[----:B------:R-:W-:Y:S01]  /*5520*/  LOP3.LUT R104, R104, 0xf20, R2, 0xf8, !PT ;  /* 0x00000f2068687812 */ /* 0x000fe200078ef802 */
[----:B------:R-:W-:Y:S01]  /*5530*/  IMAD.U32 R97, RZ, RZ, UR4 ;  /* 0x00000004ff617e24 */ /* 0x000fe2000f8e00ff */
[----:B------:R-:W-:Y:S01]  /*5540*/  LOP3.LUT R105, R105, 0x4, RZ, 0xc0, !PT ;  /* 0x0000000469697812 */ /* 0x000fe200078ec0ff */
[----:B------:R-:W3:Y:S01]  /*5550*/  LDCU.64 UR52, c[0x0][0x348] ;  /* 0x00006900ff3477ac */ /* 0x000ee20008000a00 */
[----:B------:R-:W-:Y:S01]  /*5560*/  MOV R100, RZ ;  /* 0x000000ff00647202 */ /* 0x000fe20000000f00 */
[----:B------:R-:W4:Y:S01]  /*5570*/  LDC R93, c[0x0][0xb20] ;  /* 0x0002c800ff5d7b82 */ /* 0x000f220000000800 */
[----:B------:R-:W3:Y:S01]  /*5580*/  LDS R0, [UR48+0x130] ;  /* 0x00013030ff007984 */ /* 0x000ee20008000800 */
[----:B------:R-:W-:Y:S01]  /*5590*/  IMAD R104, R104, 0x2, R97 ;  /* 0x0000000268687824 */ /* 0x000fe200078e0261 */
[----:B------:R-:W1:Y:S03]  /*55a0*/  LDCU.64 UR38, c[0x0][0x888] ;  /* 0x00011100ff2677ac */ /* 0x000e660008000a00 */
[--C-:B------:R-:W-:Y:S01]  /*55b0*/  IMAD R103, R103, -0x10, R104.reuse ;  /* 0xfffffff067677824 */ /* 0x100fe200078e0268 */
[----:B------:R-:W1:Y:S01]  /*55c0*/  LDCU.64 UR44, c[0x0][0x890] ;  /* 0x00011200ff2c77ac */ /* 0x000e620008000a00 */
[----:B------:R-:W1:Y:S01]  /*55d0*/  LDC R41, c[0x0][0xb30] ;  /* 0x0002cc00ff297b82 */ /* 0x000e620000000800 */
[----:B------:R-:W-:Y:S01]  /*55e0*/  IMAD R102, R105, -0x10, R104 ;  /* 0xfffffff069667824 */ /* 0x000fe200078e0268 */
[----:B------:R-:W-:Y:S01]  /*55f0*/  UMOV UR49, URZ ;  /* 0x000000ff00317c82 */ /* 0x000fe20008000000 */
[----:B------:R-:W-:-:S05]  /*5600*/  UMOV UR51, URZ ;  /* 0x000000ff00337c82 */ /* 0x000fca0008000000 */
[----:B------:R-:W1:Y:S08]  /*5610*/  LDC.64 R88, c[0x0][0xb10] ;  /* 0x0002c400ff587b82 */ /* 0x000e700000000a00 */
[----:B------:R-:W1:Y:S08]  /*5620*/  LDC.64 R38, c[0x0][0xb18] ;  /* 0x0002c600ff267b82 */ /* 0x000e700000000a00 */
[----:B------:R-:W1:Y:S08]  /*5630*/  LDC.64 R36, c[0x0][0xb28] ;  /* 0x0002ca00ff247b82 */ /* 0x000e700000000a00 */
[----:B------:R-:W1:Y:S01]  /*5640*/  LDC.64 R86, c[0x0][0x8b0] ;  /* 0x00022c00ff567b82 */ /* 0x000e620000000a00 */
[----:B---3--:R-:W-:-:S07]  /*5650*/  IMAD.IADD R46, R0, 0x1, R46 ;  /* 0x00000001002e7824 */ /* 0x008fce00078e022e */
[----:B------:R-:W3:Y:S08]  /*5660*/  LDC.64 R84, c[0x0][0x8a8] ;  /* 0x00022a00ff547b82 */ /* 0x000ef00000000a00 */
[----:B--2-4-:R-:W1:Y:S02]  /*5670*/  LDC R94, c[0x0][0x374] ;  /* 0x0000dd00ff5e7b82 */ /* 0x014e640000000800 */
.L_x_143:
[----:B------:R-:W-:Y:S02]  /*5680*/  LEA R0, R109, UR48, 0x3 ;  /* 0x000000306d007c11 */ /* 0x000fe4000f8e18ff */
[----:B------:R-:W-:Y:S02]  /*5690*/  SHF.L.U32 R2, R99, 0x1f, RZ ;  /* 0x0000001f63027819 */ /* 0x000fe400000006ff */
[----:B-1----:R-:W-:Y:S02]  /*56a0*/  LEA R16, R109, UR48, 0x4 ;  /* 0x000000306d107c11 */ /* 0x002fe4000f8e20ff */
[----:B------:R-:W2:Y:S02]  /*56b0*/  SYNCS.PHASECHK.TRANS64.TRYWAIT P0, [R0+URZ+0x80], R2 ;  /* 0x00008002000075a7 */ /* 0x000ea400080011ff */
[----:B--23--:R-:W-:Y:S05]  /*56c0*/  @!P0 BRA `(.L_x_100) ;  /* 0x0000004800a88947 */ /* 0x00cfea0003800000 */
.L_x_192:
[----:B------:R-:W4:Y:S01]  /*56d0*/  LDC.64 R10, c[0x0][0xb10] ;  /* 0x0002c400ff0a7b82 */ /* 0x000f220000000a00 */
[----:B------:R-:W3:Y:S01]  /*56e0*/  LDS.128 R16, [R16+0x110] ;  /* 0x0001100010107984 */ /* 0x000ee20000000c00 */
[----:B-1----:R-:W-:Y:S01]  /*56f0*/  ISETP.NE.AND P1, PT, R41, 0x1, PT ;  /* 0x000000012900780c */ /* 0x002fe20003f25270 */
[----:B--2---:R-:W-:Y:S01]  /*5700*/  VIADD R0, R0, 0x90 ;  /* 0x0000009000007836 */ /* 0x004fe20000000000 */
[----:B------:R-:W-:Y:S04]  /*5710*/  ISETP.GE.AND P0, PT, R40, 0x1, PT ;  /* 0x000000012800780c */ /* 0x000fe80003f06270 */
[----:B------:R-:W1:Y:S01]  /*5720*/  LDC.64 R8, c[0x0][0xb18] ;  /* 0x0002c600ff087b82 */ /* 0x000e620000000a00 */
[----:B------:R-:W-:Y:S01]  /*5730*/  PRMT R0, RZ, 0x654, R0 ;  /* 0x00000654ff007816 */ /* 0x000fe20000000000 */
[----:B------:R-:W-:Y:S01]  /*5740*/  @!PT LDS RZ, [RZ] ;  /* 0x00000000fffff984 */ /* 0x000fe20000000800 */
[----:B------:R-:W-:Y:S01]  /*5750*/  @!PT LDS RZ, [RZ] ;  /* 0x00000000fffff984 */ /* 0x000fe20000000800 */
[----:B------:R-:W-:Y:S01]  /*5760*/  @!PT LDS RZ, [RZ] ;  /* 0x00000000fffff984 */ /* 0x000fe20000000800 */
[----:B------:R-:W-:Y:S01]  /*5770*/  @!PT LDS RZ, [RZ] ;  /* 0x00000000fffff984 */ /* 0x000fe20000000800 */
[----:B------:R2:W-:Y:S06]  /*5780*/  MEMBAR.ALL.CTA ;  /* 0x0000000000007992 */ /* 0x0005ec0000008000 */
[----:B--2---:R-:W2:Y:S01]  /*5790*/  FENCE.VIEW.ASYNC.S ;  /* 0x00000000000073c6 */ /* 0x004ea20000000000 */
[----:B------:R-:W1:Y:S08]  /*57a0*/  @!P1 LDC R12, c[0x0][0xb20] ;  /* 0x0002c800ff0c9b82 */ /* 0x000e700000000800 */
[----:B------:R-:W1:Y:S01]  /*57b0*/  @!P1 LDC R7, c[0x0][0xb0c] ;  /* 0x0002c300ff079b82 */ /* 0x000e620000000800 */
[----:B--2---:R2:W-:Y:S01]  /*57c0*/  SYNCS.ARRIVE.TRANS64.RED.A1T0 RZ, [R0+URZ], RZ ;  /* 0x000000ff00ff79a7 */ /* 0x0045e200081004ff */
[----:B---3--:R-:W-:Y:S04]  /*57d0*/  LOP3.LUT P4, RZ, R18, 0x1, RZ, 0xc0, !PT ;  /* 0x0000000112ff7812 */ /* 0x008fe8000788c0ff */
[----:B------:R-:W-:Y:S09]  /*57e0*/  P2R R107, PR, RZ, 0x10 ;  /* 0x00000010ff6b7803 */ /* 0x000ff20000000000 */
[----:B------:R-:W-:Y:S02]  /*57f0*/  @P4 MOV R44, R16 ;  /* 0x00000010002c4202 */ /* 0x000fe40000000f00 */
[----:B------:R-:W-:Y:S01]  /*5800*/  @P4 LOP3.LUT R43, R17, 0xffff, RZ, 0xc0, !PT ;  /* 0x0000ffff112b4812 */ /* 0x000fe200078ec0ff */
[----:B--2-4-:R-:W-:Y:S06]  /*5810*/  @!P0 BRA `(.L_x_101) ;  /* 0x0000000000a48947 */ /* 0x014fec0003800000 */
[----:B------:R-:W-:Y:S01]  /*5820*/  IMAD.HI.U32 R0, R94, R39, RZ ;  /* 0x000000275e007227 */ /* 0x000fe200078e00ff */
[----:B------:R-:W-:Y:S02]  /*5830*/  ISETP.NE.AND P0, PT, R38, 0x1, PT ;  /* 0x000000012600780c */ /* 0x000fe40003f05270 */
[----:B------:R-:W-:Y:S01]  /*5840*/  ISETP.NE.AND P2, PT, R40, 0x1, PT ;  /* 0x000000012800780c */ /* 0x000fe20003f45270 */
[----:B------:R-:W-:Y:S01]  /*5850*/  IMAD.HI.U32 R4, R95, R88, RZ ;  /* 0x000000585f047227 */ /* 0x000fe200078e00ff */
[----:B------:R-:W-:Y:S02]  /*5860*/  SHF.R.U32.HI R0, RZ, R93, R0 ;  /* 0x0000005dff007219 */ /* 0x000fe40000011600 */
[----:B------:R-:W-:Y:S01]  /*5870*/  ISETP.NE.AND P3, PT, R42, 0x1, PT ;  /* 0x000000012a00780c */ /* 0x000fe20003f65270 */
[----:B------:R-:W-:Y:S01]  /*5880*/  IMAD.HI.U32 R6, R43, R39, RZ ;  /* 0x000000272b067227 */ /* 0x000fe200078e00ff */
[-C--:B------:R-:W-:Y:S02]  /*5890*/  SHF.R.U32.HI R4, RZ, R89.reuse, R4 ;  /* 0x00000059ff047219 */ /* 0x080fe40000011604 */
[----:B------:R-:W-:Y:S01]  /*58a0*/  SEL R0, R94, R0, !P0 ;  /* 0x000000005e007207 */ /* 0x000fe20004000000 */
[----:B------:R-:W-:Y:S01]  /*58b0*/  IMAD.HI.U32 R5, R44, R88, RZ ;  /* 0x000000582c057227 */ /* 0x000fe200078e00ff */
[----:B------:R-:W-:Y:S03]  /*58c0*/  SEL R4, R95, R4, !P3 ;  /* 0x000000045f047207 */ /* 0x000fe60005800000 */
[-C--:B------:R-:W-:Y:S01]  /*58d0*/  IMAD.HI.U32 R3, R0, R36.reuse, RZ ;  /* 0x0000002400037227 */ /* 0x080fe200078e00ff */
[----:B------:R-:W-:Y:S03]  /*58e0*/  SHF.R.U32.HI R5, RZ, R89, R5 ;  /* 0x00000059ff057219 */ /* 0x000fe60000011605 */
[----:B------:R-:W-:Y:S01]  /*58f0*/  IMAD.HI.U32 R2, R4, R36, RZ ;  /* 0x0000002404027227 */ /* 0x000fe200078e00ff */
[----:B------:R-:W-:Y:S02]  /*5900*/  @P2 SHF.R.U32.HI R0, RZ, R37, R3 ;  /* 0x00000025ff002219 */ /* 0x000fe40000011603 */
[----:B------:R-:W-:Y:S02]  /*5910*/  SHF.R.U32.HI R3, RZ, R93, R6 ;  /* 0x0000005dff037219 */ /* 0x000fe40000011606 */
[----:B------:R-:W-:Y:S01]  /*5920*/  @P2 SHF.R.U32.HI R4, RZ, R37, R2 ;  /* 0x00000025ff042219 */ /* 0x000fe20000011602 */
[----:B------:R-:W-:Y:S01]  /*5930*/  IMAD R0, R40, R0, RZ ;  /* 0x0000000028007224 */ /* 0x000fe200078e02ff */
[----:B------:R-:W-:Y:S02]  /*5940*/  SEL R3, R43, R3, !P0 ;  /* 0x000000032b037207 */ /* 0x000fe40004000000 */
[----:B------:R-:W-:Y:S01]  /*5950*/  SEL R2, R44, R5, !P3 ;  /* 0x000000052c027207 */ /* 0x000fe20005800000 */
[----:B------:R-:W-:Y:S01]  /*5960*/  IMAD R5, R40, R4, RZ ;  /* 0x0000000428057224 */ /* 0x000fe200078e02ff */
[C---:B------:R-:W-:Y:S01]  /*5970*/  ISETP.GE.AND P0, PT, R3.reuse, R0, PT ;  /* 0x000000000300720c */ /* 0x040fe20003f06270 */
[C---:B------:R-:W-:Y:S03]  /*5980*/  IMAD.HI.U32 R0, R3.reuse, R36, RZ ;  /* 0x0000002403007227 */ /* 0x040fe600078e00ff */
[C---:B------:R-:W-:Y:S02]  /*5990*/  ISETP.GE.OR P0, PT, R2.reuse, R5, P0 ;  /* 0x000000050200720c */ /* 0x040fe40000706670 */
[----:B------:R-:W-:Y:S04]  /*59a0*/  SHF.R.U32.HI R0, RZ, R37, R0 ;  /* 0x00000025ff007219 */ /* 0x000fe80000011600 */
[C---:B------:R-:W-:Y:S05]  /*59b0*/  SEL R6, R3.reuse, R0, !P2 ;  /* 0x0000000003067207 */ /* 0x040fea0005000000 */
        /* <DEDUP_REMOVED lines=14> */
[----:B------:R-:W-:Y:S07]  /*5aa0*/  IMAD R43, R3, R38, R43 ;  /* 0x00000026032b7224 */ /* 0x000fee00078e022b */
.L_x_101:
[----:B-1----:R-:W-:Y:S01]  /*5ab0*/  @!P1 ISETP.NE.AND P0, PT, R8, 0x1, PT ;  /* 0x000000010800980c */ /* 0x002fe20003f05270 */
[----:B------:R-:W-:Y:S01]  /*5ac0*/  @!P1 IMAD.HI.U32 R2, R43, R9, RZ ;  /* 0x000000092b029227 */ /* 0x000fe200078e00ff */
[----:B------:R-:W-:Y:S01]  /*5ad0*/  R2UR UR42, R14 ;  /* 0x000000000e2a72ca */ /* 0x000fe200000e0000 */
[----:B------:R-:W-:Y:S01]  /*5ae0*/  BSSY.RECONVERGENT B6, `(.L_x_102) ;  /* 0x0000031000067945 */ /* 0x000fe20003800200 */
[----:B------:R-:W-:Y:S01]  /*5af0*/  R2UR UR41, R15 ;  /* 0x000000000f2972ca */ /* 0x000fe200000e0000 */
[C---:B------:R-:W-:Y:S01]  /*5b00*/  @!P1 IMAD.HI.U32 R0, R44.reuse, R10, RZ ;  /* 0x0000000a2c009227 */ /* 0x040fe200078e00ff */
[----:B------:R-:W-:Y:S02]  /*5b10*/  @!P1 SHF.R.U32.HI R2, RZ, R12, R2 ;  /* 0x0000000cff029219 */ /* 0x000fe40000011602 */
[----:B------:R-:W-:Y:S01]  /*5b20*/  @!P1 ISETP.NE.AND P2, PT, R7, 0x1, PT ;  /* 0x000000010700980c */ /* 0x000fe20003f45270 */
[----:B------:R-:W-:Y:S01]  /*5b30*/  VIADD R109, R109, 0x1 ;  /* 0x000000016d6d7836 */ /* 0x000fe20000000000 */
[----:B------:R-:W-:Y:S02]  /*5b40*/  @!P1 SEL R2, R43, R2, !P0 ;  /* 0x000000022b029207 */ /* 0x000fe40004000000 */
[----:B------:R-:W-:Y:S02]  /*5b50*/  @!P1 SHF.R.U32.HI R0, RZ, R11, R0 ;  /* 0x0000000bff009219 */ /* 0x000fe40000011600 */
[----:B------:R-:W-:Y:S01]  /*5b60*/  LOP3.LUT P0, RZ, R97, 0x1b0, RZ, 0xc0, !PT ;  /* 0x000001b061ff7812 */ /* 0x000fe2000780c0ff */
[----:B------:R-:W-:Y:S01]  /*5b70*/  USHF.L.U32 UR42, UR42, 0x7, URZ ;  /* 0x000000072a2a7899 */ /* 0x000fe200080006ff */
[----:B------:R-:W-:Y:S01]  /*5b80*/  @!P1 SEL R3, R44, R0, !P2 ;  /* 0x000000002c039207 */ /* 0x000fe20005000000 */
[----:B------:R-:W-:Y:S01]  /*5b90*/  USHF.L.U32 UR41, UR41, 0x7, URZ ;  /* 0x0000000729297899 */ /* 0x000fe200080006ff */
[----:B------:R-:W-:Y:S03]  /*5ba0*/  @P4 SHF.R.U32.HI R98, RZ, 0x10, R17 ;  /* 0x00000010ff624819 */ /* 0x000fe60000011611 */
[----:B------:R-:W-:Y:S02]  /*5bb0*/  @!P1 IMAD.IADD R0, R2, 0x1, -R3 ;  /* 0x0000000102009824 */ /* 0x000fe400078e0a03 */
[----:B------:R-:W-:Y:S02]  /*5bc0*/  @!P1 IMAD.IADD R2, R3, 0x1, -R2 ;  /* 0x0000000103029824 */ /* 0x000fe400078e0a02 */
[----:B------:R-:W-:Y:S02]  /*5bd0*/  @!P1 IMAD R44, R0, R7, R44 ;  /* 0x00000007002c9224 */ /* 0x000fe400078e022c */
[----:B------:R-:W-:Y:S01]  /*5be0*/  @!P1 IMAD R43, R2, R8, R43 ;  /* 0x00000008022b9224 */ /* 0x000fe200078e022b */
[----:B------:R-:W-:Y:S06]  /*5bf0*/  @!P0 BRA `(.L_x_103) ;  /* 0x00000000007c8947 */ /* 0x000fec0003800000 */
[----:B------:R-:W1:Y:S01]  /*5c00*/  LDCU.64 UR8, c[0x4][0x80] ;  /* 0x01001000ff0877ac */ /* 0x000e620008000a00 */
[----:B------:R-:W-:Y:S01]  /*5c10*/  MOV R2, 0x0 ;  /* 0x0000000000027802 */ /* 0x000fe20000000f00 */
[----:B------:R-:W-:Y:S02]  /*5c20*/  HFMA2 R12, -RZ, RZ, 0, 5.9604644775390625e-08 ;  /* 0x00000001ff0c7431 */ /* 0x000fe400000001ff */
[----:B------:R-:W-:Y:S01]  /*5c30*/  IMAD.MOV.U32 R8, RZ, RZ, 0x70 ;  /* 0x00000070ff087424 */ /* 0x000fe200078e00ff */
[----:B------:R2:W3:Y:S01]  /*5c40*/  LDC.64 R14, c[0x4][R2] ;  /* 0x01000000020e7b82 */ /* 0x0004e20000000a00 */
[----:B------:R-:W4:Y:S01]  /*5c50*/  LDCU.64 UR6, c[0x4][0x88] ;  /* 0x01001100ff0677ac */ /* 0x000f220008000a00 */
[----:B------:R-:W-:Y:S01]  /*5c60*/  IMAD.MOV.U32 R13, RZ, RZ, RZ ;  /* 0x000000ffff0d7224 */ /* 0x000fe200078e00ff */
[----:B------:R-:W2:Y:S01]  /*5c70*/  LDCU.64 UR4, c[0x4][0x8] ;  /* 0x01000100ff0477ac */ /* 0x000ea20008000a00 */
[----:B-1----:R-:W-:Y:S01]  /*5c80*/  MOV R5, UR9 ;  /* 0x0000000900057c02 */ /* 0x002fe20008000f00 */
[----:B------:R-:W-:Y:S01]  /*5c90*/  IMAD.U32 R4, RZ, RZ, UR8 ;  /* 0x00000008ff047e24 */ /* 0x000fe2000f8e00ff */
[----:B----4-:R-:W-:Y:S01]  /*5ca0*/  MOV R7, UR7 ;  /* 0x0000000700077c02 */ /* 0x010fe20008000f00 */
[----:B------:R-:W-:Y:S01]  /*5cb0*/  IMAD.U32 R6, RZ, RZ, UR6 ;  /* 0x00000006ff067e24 */ /* 0x000fe2000f8e00ff */
[----:B--2---:R-:W-:Y:S01]  /*5cc0*/  MOV R11, UR5 ;  /* 0x00000005000b7c02 */ /* 0x004fe20008000f00 */
[----:B------:R-:W-:Y:S02]  /*5cd0*/  IMAD.U32 R10, RZ, RZ, UR4 ;  /* 0x00000004ff0a7e24 */ /* 0x000fe4000f8e00ff */
[----:B------:R-:W-:Y:S07]  /*5ce0*/  LEPC R20, `(.L_x_104) ;  /* 0x000000001014794e */ /* 0x000fee0000000000 */
[----:B---3-5:R-:W-:Y:S05]  /*5cf0*/  CALL.ABS.NOINC R14 ;  /* 0x000000000e007343 */ /* 0x028fea0003c00000 */
.L_x_104:
[----:B------:R-:W1:Y:S01]  /*5d00*/  LDCU.64 UR8, c[0x4][0x80] ;  /* 0x01001000ff0877ac */ /* 0x000e620008000a00 */
[----:B------:R-:W2:Y:S01]  /*5d10*/  LDC.64 R2, c[0x4][R2] ;  /* 0x0100000002027b82 */ /* 0x000ea20000000a00 */
[----:B------:R-:W-:Y:S02]  /*5d20*/  HFMA2 R12, -RZ, RZ, 0, 5.9604644775390625e-08 ;  /* 0x00000001ff0c7431 */ /* 0x000fe400000001ff */
[----:B------:R-:W-:Y:S02]  /*5d30*/  IMAD.MOV.U32 R8, RZ, RZ, 0x70 ;  /* 0x00000070ff087424 */ /* 0x000fe400078e00ff */
[----:B------:R-:W-:Y:S01]  /*5d40*/  IMAD.MOV.U32 R13, RZ, RZ, RZ ;  /* 0x000000ffff0d7224 */ /* 0x000fe200078e00ff */
[----:B------:R-:W3:Y:S01]  /*5d50*/  LDCU.64 UR6, c[0x4][0x88] ;  /* 0x01001100ff0677ac */ /* 0x000ee20008000a00 */
[----:B------:R-:W4:Y:S01]  /*5d60*/  LDCU.64 UR4, c[0x4][0x8] ;  /* 0x01000100ff0477ac */ /* 0x000f220008000a00 */
[----:B-1----:R-:W-:Y:S02]  /*5d70*/  MOV R4, UR8 ;  /* 0x0000000800047c02 */ /* 0x002fe40008000f00 */
[----:B------:R-:W-:Y:S02]  /*5d80*/  MOV R5, UR9 ;  /* 0x0000000900057c02 */ /* 0x000fe40008000f00 */
[----:B---3--:R-:W-:Y:S01]  /*5d90*/  MOV R7, UR7 ;  /* 0x0000000700077c02 */ /* 0x008fe20008000f00 */
[----:B------:R-:W-:Y:S01]  /*5da0*/  IMAD.U32 R6, RZ, RZ, UR6 ;  /* 0x00000006ff067e24 */ /* 0x000fe2000f8e00ff */
[----:B----4-:R-:W-:Y:S01]  /*5db0*/  MOV R11, UR5 ;  /* 0x00000005000b7c02 */ /* 0x010fe20008000f00 */
[----:B------:R-:W-:Y:S02]  /*5dc0*/  IMAD.U32 R10, RZ, RZ, UR4 ;  /* 0x00000004ff0a7e24 */ /* 0x000fe4000f8e00ff */
[----:B------:R-:W-:Y:S07]  /*5dd0*/  LEPC R20, `(.L_x_103) ;  /* 0x000000001014794e */ /* 0x000fee0000000000 */
[----:B--2---:R-:W-:Y:S05]  /*5de0*/  CALL.ABS.NOINC R2 ;  /* 0x0000000002007343 */ /* 0x004fea0003c00000 */
.L_x_103:
[----:B------:R-:W-:Y:S05]  /*5df0*/  BSYNC.RECONVERGENT B6 ;  /* 0x0000000000067941 */ /* 0x000fea0003800200 */
.L_x_102:
[----:B------:R-:W-:Y:S01]  /*5e00*/  ISETP.NE.U32.AND P4, PT, R86, RZ, PT ;  /* 0x000000ff5600720c */ /* 0x000fe20003f85070 */
[----:B------:R-:W-:Y:S01]  /*5e10*/  UISETP.NE.AND UP2, UPT, UR50, URZ, UPT ;  /* 0x000000ff3200728c */ /* 0x000fe2000bf45270 */
[----:B------:R-:W-:Y:S01]  /*5e20*/  ISETP.NE.U32.AND P2, PT, RZ, UR38, PT ;  /* 0x00000026ff007c0c */ /* 0x000fe2000bf45070 */
[----:B------:R-:W-:Y:S01]  /*5e30*/  UISETP.NE.U32.AND UP1, UPT, UR44, URZ, UPT ;  /* 0x000000ff2c00728c */ /* 0x000fe2000bf25070 */
[----:B------:R-:W-:Y:S01]  /*5e40*/  ISETP.NE.AND.EX P4, PT, R87, RZ, PT, P4 ;  /* 0x000000ff5700720c */ /* 0x000fe20003f85340 */
[----:B------:R-:W-:Y:S01]  /*5e50*/  UPLOP3.LUT UP0, UPT, UPT, UPT, UPT, 0x40, 0x4 ;  /* 0x000000000004789c */ /* 0x000fe20003f0e870 */
[----:B------:R-:W-:Y:S01]  /*5e60*/  ISETP.NE.AND.EX P2, PT, RZ, UR39, PT, P2 ;  /* 0x00000027ff007c0c */ /* 0x000fe2000bf45320 */
[----:B------:R-:W-:Y:S01]  /*5e70*/  UISETP.NE.AND.EX UP1, UPT, UR45, URZ, UPT, UP1 ;  /* 0x000000ff2d00728c */ /* 0x000fe2000bf25310 */
[----:B------:R-:W-:Y:S04]  /*5e80*/  PLOP3.LUT P1, PT, PT, PT, UP2, 0x80, 0x8 ;  /* 0x000000000008781c */ /* 0x000fe80003f2f028 */
[----:B------:R-:W-:Y:S06]  /*5e90*/  @UP2 UPLOP3.LUT UP0, UPT, UPT, UPT, UP1, 0x80, 0x8 ;  /* 0x000000000008289c */ /* 0x000fec0003f0f010 */
[----:B------:R-:W-:Y:S01]  /*5ea0*/  PLOP3.LUT P0, PT, PT, PT, UP0, 0x80, 0x8 ;  /* 0x000000000008781c */ /* 0x000fe20003f0f008 */
[----:B------:R-:W-:Y:S01]  /*5eb0*/  @!UPT UIADD3 URZ, UPT, UPT, URZ, URZ, URZ ;  /* 0x000000fffffff290 */ /* 0x000fe2000fffe0ff */
[----:B------:R-:W-:Y:S11]  /*5ec0*/  BRA.U !UP1, `(.L_x_105) ;  /* 0x0000000109387547 */ /* 0x000ff6000b800000 */
[----:B------:R-:W-:Y:S01]  /*5ed0*/  UISETP.NE.U32.AND UP0, UPT, UR38, URZ, UPT ;  /* 0x000000ff2600728c */ /* 0x000fe2000bf05070 */
[----:B------:R-:W-:Y:S02]  /*5ee0*/  HFMA2 R0, -RZ, RZ, 0, 5.9604644775390625e-08 ;  /* 0x00000001ff007431 */ /* 0x000fe400000001ff */
[----:B------:R-:W-:Y:S01]  /*5ef0*/  IMAD.MOV.U32 R92, RZ, RZ, 0x1 ;  /* 0x00000001ff5c7424 */ /* 0x000fe200078e00ff */
[----:B------:R-:W-:Y:S06]  /*5f00*/  UISETP.NE.AND.EX UP0, UPT, UR39, URZ, UPT, UP0 ;  /* 0x000000ff2700728c */ /* 0x000fec000bf05300 */
[----:B------:R-:W-:Y:S05]  /*5f10*/  PLOP3.LUT P3, PT, PT, PT, UP0, 0x80, 0x8 ;  /* 0x000000000008781c */ /* 0x000fea0003f6f008 */
[----:B------:R-:W1:Y:S01]  /*5f20*/  @UP0 LDCU.64 UR6, c[0x0][0x888] ;  /* 0x00011100ff0607ac */ /* 0x000e620008000a00 */
[----:B------:R-:W-:Y:S07]  /*5f30*/  @UP0 UIMAD UR4, UR36, UR44, URZ ;  /* 0x0000002c240402a4 */ /* 0x000fee000f8e02ff */
[----:B------:R-:W-:Y:S01]  /*5f40*/  @!P3 PRMT R92, R0, 0x7610, R92 ;  /* 0x00007610005cb816 */ /* 0x000fe2000000005c */
[----:B-1----:R-:W-:Y:S03]  /*5f50*/  @UP0 UIMAD.WIDE UR6, UR4, 0x4, UR6 ;  /* 0x00000004040608a5 */ /* 0x002fe6000f8e0206 */
[----:B------:R-:W1:Y:S03]  /*5f60*/  @!UP0 LDCU UR4, c[0x0][0x880] ;  /* 0x00011000ff0487ac */ /* 0x000e660008000800 */
[----:B------:R-:W-:Y:S01]  /*5f70*/  IMAD.U32 R2, RZ, RZ, UR6 ;  /* 0x00000006ff027e24 */ /* 0x000fe2000f8e00ff */
[----:B------:R-:W-:Y:S05]  /*5f80*/  MOV R3, UR7 ;  /* 0x0000000700037c02 */ /* 0x000fea0008000f00 */
[----:B-----5:R2:W5:Y:S02]  /*5f90*/  @P3 LDG.E R49, desc[UR46][R2.64] ;  /* 0x0000002e02313981 */ /* 0x020564000c1e1900 */
[----:B-12---:R-:W-:Y:S02]  /*5fa0*/  @!P3 IMAD.U32 R49, RZ, RZ, UR4 ;  /* 0x00000004ff31be24 */ /* 0x006fe4000f8e00ff */
.L_x_105:
[----:B------:R-:W-:Y:S05]  /*5fb0*/  @!P4 BRA `(.L_x_106) ;  /* 0x000000000020c947 */ /* 0x000fea0003800000 */
[----:B------:R-:W-:Y:S04]  /*5fc0*/  ISETP.NE.U32.AND P3, PT, R84, RZ, PT ;  /* 0x000000ff5400720c */ /* 0x000fe80003f65070 */
[----:B------:R-:W-:Y:S11]  /*5fd0*/  ISETP.NE.AND.EX P3, PT, R85, RZ, PT, P3 ;  /* 0x000000ff5500720c */ /* 0x000ff60003f65330 */
[----:B------:R-:W-:Y:S02]  /*5fe0*/  @!UPT UIADD3 URZ, UPT, UPT, URZ, URZ, URZ ;  /* 0x000000fffffff290 */ /* 0x000fe4000fffe0ff */
[----:B------:R-:W1:Y:S01]  /*5ff0*/  @P3 LDC.64 R2, c[0x0][0x8a8] ;  /* 0x00022a00ff023b82 */ /* 0x000e620000000a00 */
[----:B------:R-:W-:Y:S04]  /*6000*/  @P3 IMAD R0, R86, UR36, RZ ;  /* 0x0000002456003c24 */ /* 0x000fe8000f8e02ff */
[----:B-1----:R-:W-:Y:S05]  /*6010*/  @P3 IMAD.WIDE R2, R0, 0x4, R2 ;  /* 0x0000000400023825 */ /* 0x002fea00078e0202 */
[----:B-----5:R1:W5:Y:S02]  /*6020*/  @P3 LDG.E R47, desc[UR46][R2.64] ;  /* 0x0000002e022f3981 */ /* 0x020364000c1e1900 */
[----:B-1----:R-:W2:Y:S02]  /*6030*/  @!P3 LDC R47, c[0x0][0x8a0] ;  /* 0x00022800ff2fbb82 */ /* 0x002ea40000000800 */
.L_x_106:
[----:B-----5:R-:W-:Y:S01]  /*6040*/  FSETP.NEU.AND P3, PT, R49, RZ, PT ;  /* 0x000000ff3100720b */ /* 0x020fe20003f6d000 */
[----:B------:R-:W-:Y:S01]  /*6050*/  BSSY B1, `(.L_x_107) ;  /* 0x0000039000017945 */ /* 0x000fe20003800000 */
[----:B------:R-:W-:Y:S01]  /*6060*/  SEL R3, RZ, 0xffffffff, P2 ;  /* 0xffffffffff037807 */ /* 0x000fe20001000000 */
[----:B------:R-:W-:Y:S01]  /*6070*/  IMAD.MOV.U32 R61, RZ, RZ, 0x1 ;  /* 0x00000001ff3d7424 */ /* 0x000fe200078e00ff */
[----:B------:R-:W-:Y:S01]  /*6080*/  @P1 LOP3.LUT P2, RZ, R92, 0xff, RZ, 0xc0, !PT ;  /* 0x000000ff5cff1812 */ /* 0x000fe2000784c0ff */
[----:B------:R-:W-:Y:S01]  /*6090*/  IMAD R48, R45, 0x80, R46 ;  /* 0x000000802d307824 */ /* 0x000fe200078e022e */
[----:B------:R-:W-:Y:S01]  /*60a0*/  @P1 SEL R0, RZ, 0xffffffff, P3 ;  /* 0xffffffffff001807 */ /* 0x000fe20001800000 */
[----:B------:R-:W-:Y:S01]  /*60b0*/  IMAD R110, R105, -0x10, R103 ;  /* 0xfffffff0696e7824 */ /* 0x000fe200078e0267 */
[----:B------:R-:W-:Y:S01]  /*60c0*/  LOP3.LUT R101, R101, 0x1, RZ, 0x3c, !PT ;  /* 0x0000000165657812 */ /* 0x000fe200078e3cff */
[----:B------:R-:W-:Y:S01]  /*60d0*/  IMAD.MOV.U32 R60, RZ, RZ, RZ ;  /* 0x000000ffff3c7224 */ /* 0x000fe200078e00ff */
[----:B------:R-:W-:Y:S02]  /*60e0*/  @P0 SEL R0, R3, R0, !P2 ;  /* 0x0000000003000207 */ /* 0x000fe40005000000 */
[----:B------:R-:W-:Y:S02]  /*60f0*/  CS2R R82, SRZ ;  /* 0x0000000000527805 */ /* 0x000fe4000001ff00 */
[----:B------:R-:W-:Y:S02]  /*6100*/  LEA R112, R45, UR48, 0x3 ;  /* 0x000000302d707c11 */ /* 0x000fe4000f8e18ff */
[----:B------:R-:W-:Y:S02]  /*6110*/  CS2R R80, SRZ ;  /* 0x0000000000507805 */ /* 0x000fe4000001ff00 */
[----:B------:R-:W-:Y:S02]  /*6120*/  @P1 LOP3.LUT R0, R0, 0x1, RZ, 0xc0, !PT ;  /* 0x0000000100001812 */ /* 0x000fe400078ec0ff */
[----:B------:R-:W-:Y:S02]  /*6130*/  CS2R R74, SRZ ;  /* 0x00000000004a7805 */ /* 0x000fe4000001ff00 */
[----:B------:R-:W-:Y:S02]  /*6140*/  PLOP3.LUT P2, PT, PT, PT, UP1, 0x80, 0x8 ;  /* 0x000000000008781c */ /* 0x000fe40003f4f018 */
[----:B------:R-:W-:Y:S02]  /*6150*/  CS2R R72, SRZ ;  /* 0x0000000000487805 */ /* 0x000fe4000001ff00 */
[----:B------:R-:W-:Y:S02]  /*6160*/  ISETP.NE.U32.OR P5, PT, R0, 0x1, !P1 ;  /* 0x000000010000780c */ /* 0x000fe40004fa5470 */
[----:B------:R-:W-:Y:S02]  /*6170*/  CS2R R66, SRZ ;  /* 0x0000000000427805 */ /* 0x000fe4000001ff00 */
[----:B------:R-:W-:Y:S02]  /*6180*/  LOP3.LUT P4, R108, R92, 0xff, RZ, 0xc0, !PT ;  /* 0x000000ff5c6c7812 */ /* 0x000fe4000788c0ff */
[----:B------:R-:W-:Y:S02]  /*6190*/  CS2R R64, SRZ ;  /* 0x0000000000407805 */ /* 0x000fe4000001ff00 */
[----:B------:R-:W-:Y:S02]  /*61a0*/  SEL R2, RZ, 0xffffffff, P3 ;  /* 0xffffffffff027807 */ /* 0x000fe40001800000 */
[----:B------:R-:W-:Y:S02]  /*61b0*/  CS2R R58, SRZ ;  /* 0x00000000003a7805 */ /* 0x000fe4000001ff00 */
[----:B------:R-:W-:Y:S02]  /*61c0*/  P2R R111, PR, RZ, 0x20 ;  /* 0x00000020ff6f7803 */ /* 0x000fe40000000000 */
[----:B------:R-:W-:Y:S02]  /*61d0*/  CS2R R56, SRZ ;  /* 0x0000000000387805 */ /* 0x000fe4000001ff00 */
[----:B------:R-:W-:Y:S02]  /*61e0*/  @P2 SEL R2, R3, R2, !P4 ;  /* 0x0000000203022207 */ /* 0x000fe40006000000 */
[----:B------:R-:W-:Y:S02]  /*61f0*/  @P5 SHF.L.U32 R0, R101, 0x1f, RZ ;  /* 0x0000001f65005819 */ /* 0x000fe400000006ff */
[----:B------:R-:W-:Y:S02]  /*6200*/  LOP3.LUT R2, R2, 0x1, RZ, 0xc0, !PT ;  /* 0x0000000102027812 */ /* 0x000fe400078ec0ff */
[----:B------:R1:W3:Y:S02]  /*6210*/  @P5 SYNCS.PHASECHK.TRANS64.TRYWAIT P1, [UR48+0x30], R0 ;  /* 0x00003000ff0055a7 */ /* 0x0002e40008021130 */
[----:B------:R-:W-:Y:S04]  /*6220*/  ISETP.NE.U32.AND P2, PT, R2, 0x1, PT ;  /* 0x000000010200780c */ /* 0x000fe80003f45070 */
[----:B------:R-:W-:Y:S02]  /*6230*/  P2R R62, PR, RZ, 0x4 ;  /* 0x00000004ff3e7803 */ /* 0x000fe40000000000 */
[----:B-1----:R-:W-:Y:S04]  /*6240*/  SHF.L.U32 R0, R100, 0x1f, RZ ;  /* 0x0000001f64007819 */ /* 0x002fe800000006ff */
[----:B------:R1:W4:Y:S01]  /*6250*/  SYNCS.PHASECHK.TRANS64.TRYWAIT P0, [R112+URZ+0xa0], R0 ;  /* 0x0000a000700075a7 */ /* 0x00032200080011ff */
[----:B---3--:R-:W-:Y:S01]  /*6260*/  @P5 SEL R61, RZ, 0x1, !P1 ;  /* 0x00000001ff3d5807 */ /* 0x008fe20004800000 */
[----:B-1----:R-:W-:Y:S06]  /*6270*/  @!P5 BRA `(.L_x_108) ;  /* 0x000000000058d947 */ /* 0x002fec0003800000 */
[----:B------:R-:W-:Y:S01]  /*6280*/  IMAD.MOV.U32 R83, RZ, RZ, RZ ;  /* 0x000000ffff537224 */ /* 0x000fe200078e00ff */
[----:B------:R-:W-:Y:S01]  /*6290*/  ISETP.NE.AND P1, PT, R61, RZ, PT ;  /* 0x000000ff3d00720c */ /* 0x000fe20003f25270 */
[----:B------:R-:W-:Y:S01]  /*62a0*/  BSSY B0, `(.L_x_109) ;  /* 0x000000c000007945 */ /* 0x000fe20003800000 */
[----:B------:R-:W-:Y:S02]  /*62b0*/  CS2R R58, SRZ ;  /* 0x00000000003a7805 */ /* 0x000fe4000001ff00 */
[----:B------:R-:W-:Y:S02]  /*62c0*/  CS2R R56, SRZ ;  /* 0x0000000000387805 */ /* 0x000fe4000001ff00 */
[----:B------:R-:W-:Y:S02]  /*62d0*/  CS2R R66, SRZ ;  /* 0x0000000000427805 */ /* 0x000fe4000001ff00 */
[----:B------:R-:W-:Y:S02]  /*62e0*/  CS2R R64, SRZ ;  /* 0x0000000000407805 */ /* 0x000fe4000001ff00 */
[----:B------:R-:W-:Y:S02]  /*62f0*/  CS2R R74, SRZ ;  /* 0x00000000004a7805 */ /* 0x000fe4000001ff00 */
[----:B------:R-:W-:Y:S02]  /*6300*/  CS2R R72, SRZ ;  /* 0x0000000000487805 */ /* 0x000fe4000001ff00 */
[----:B------:R-:W-:Y:S01]  /*6310*/  CS2R R80, SRZ ;  /* 0x0000000000507805 */ /* 0x000fe2000001ff00 */
[----:B------:R-:W-:Y:S06]  /*6320*/  @P1 BRA `(.L_x_110) ;  /* 0x00000000000c1947 */ /* 0x000fec0003800000 */
[----:B------:R-:W-:Y:S04]  /*6330*/  SHF.L.U32 R3, R101, 0x1f, RZ ;  /* 0x0000001f65037819 */ /* 0x000fe800000006ff */
[----:B------:R-:W1:Y:S02]  /*6340*/  SYNCS.PHASECHK.TRANS64.TRYWAIT P1, [UR48+0x30], R3 ;  /* 0x00003003ff0075a7 */ /* 0x000e640008021130 */
[----:B-1----:R-:W-:Y:S05]  /*6350*/  @!P1 BRA `(.L_x_111) ;  /* 0x0000003c00989947 */ /* 0x002fea0003800000 */
.L_x_110:
[----:B------:R-:W-:Y:S05]  /*6360*/  BSYNC B0 ;  /* 0x0000000000007941 */ /* 0x000fea0003800000 */
.L_x_109:
[----:B------:R-:W-:Y:S01]  /*6370*/  ISETP.NE.AND P1, PT, R62, RZ, PT ;  /* 0x000000ff3e00720c */ /* 0x000fe20003f25270 */
[----:B------:R-:W-:Y:S11]  /*6380*/  HFMA2 R60, -RZ, RZ, 0, 5.9604644775390625e-08 ;  /* 0x00000001ff3c7431 */ /* 0x000ff600000001ff */
[----:B------:R-:W-:Y:S01]  /*6390*/  @!UPT UIADD3 URZ, UPT, UPT, URZ, URZ, URZ ;  /* 0x000000fffffff290 */ /* 0x000fe2000fffe0ff */
[----:B------:R3:W1:Y:S04]  /*63a0*/  @P1 LDS.128 R56, [R104] ;  /* 0x0000000068381984 */ /* 0x0006680000000c00 */
[----:B------:R3:W1:Y:S04]  /*63b0*/  @P1 LDS.128 R64, [R103+0x10] ;  /* 0x0000100067401984 */ /* 0x0006680000000c00 */
[----:B------:R3:W1:Y:S04]  /*63c0*/  @P1 LDS.128 R72, [R102+0x20] ;  /* 0x0000200066481984 */ /* 0x0006680000000c00 */
[----:B------:R3:W1:Y:S02]  /*63d0*/  @P1 LDS.128 R80, [R110+0x30] ;  /* 0x000030006e501984 */ /* 0x0006640000000c00 */
.L_x_108:
[----:B------:R-:W-:Y:S05]  /*63e0*/  BSYNC B1 ;  /* 0x0000000000017941 */ /* 0x000fea0003800000 */
.L_x_107:
[----:B-1----:R-:W-:Y:S04]  /*63f0*/  SHF.R.U32.HI R2, RZ, 0x15, R48 ;  /* 0x00000015ff027819 */ /* 0x002fe80000011630 */
[----:B------:R-:W-:Y:S01]  /*6400*/  LOP3.LUT P1, RZ, R2, 0x3, R96, 0x48, !PT ;  /* 0x0000000302ff7812 */ /* 0x000fe20007824860 */
[----:B------:R-:W-:Y:S01]  /*6410*/  @!UPT UIADD3 URZ, UPT, UPT, URZ, URZ, URZ ;  /* 0x000000fffffff290 */ /* 0x000fe2000fffe0ff */
[----:B----4-:R-:W-:Y:S11]  /*6420*/  @P0 BRA `(.L_x_112) ;  /* 0x0000000000080947 */ /* 0x010ff60003800000 */
[----:B------:R-:W1:Y:S02]  /*6430*/  SYNCS.PHASECHK.TRANS64.TRYWAIT P0, [R112+URZ+0xa0], R0 ;  /* 0x0000a000700075a7 */ /* 0x000e6400080011ff */
[----:B-1----:R-:W-:Y:S05]  /*6440*/  @!P0 BRA `(.L_x_113) ;  /* 0x0000003c00748947 */ /* 0x002fea0003800000 */
.L_x_112:
[----:B------:R-:W-:Y:S05]  /*6450*/  @!P1 BRA `(.L_x_114) ;  /* 0x0000000000409947 */ /* 0x000fea0003800000 */
[----:B------:R-:W4:Y:S01]  /*6460*/  LDCU.64 UR8, c[0x4][0x70] ;  /* 0x01000e00ff0877ac */ /* 0x000f220008000a00 */
[----:B------:R-:W-:Y:S01]  /*6470*/  MOV R3, 0x0 ;  /* 0x0000000000037802 */ /* 0x000fe20000000f00 */
[----:B------:R-:W-:Y:S02]  /*6480*/  HFMA2 R12, -RZ, RZ, 0, 5.9604644775390625e-08 ;  /* 0x00000001ff0c7431 */ /* 0x000fe400000001ff */
[----:B------:R-:W-:Y:S02]  /*6490*/  IMAD.MOV.U32 R8, RZ, RZ, 0x192 ;  /* 0x00000192ff087424 */ /* 0x000fe400078e00ff */
[----:B------:R-:W-:Y:S01]  /*64a0*/  IMAD.MOV.U32 R13, RZ, RZ, RZ ;  /* 0x000000ffff0d7224 */ /* 0x000fe200078e00ff */
[----:B------:R-:W5:Y:S01]  /*64b0*/  LDCU.64 UR6, c[0x4][0x78] ;  /* 0x01000f00ff0677ac */ /* 0x000f620008000a00 */
[----:B------:R-:W1:Y:S01]  /*64c0*/  LDC.64 R2, c[0x4][R3] ;  /* 0x0100000003027b82 */ /* 0x000e620000000a00 */
[----:B------:R-:W2:Y:S01]  /*64d0*/  LDCU.64 UR4, c[0x4][0x10] ;  /* 0x01000200ff0477ac */ /* 0x000ea20008000a00 */
[----:B----4-:R-:W-:Y:S01]  /*64e0*/  MOV R5, UR9 ;  /* 0x0000000900057c02 */ /* 0x010fe20008000f00 */
[----:B------:R-:W-:Y:S01]  /*64f0*/  IMAD.U32 R4, RZ, RZ, UR8 ;  /* 0x00000008ff047e24 */ /* 0x000fe2000f8e00ff */
[----:B-----5:R-:W-:Y:S01]  /*6500*/  MOV R7, UR7 ;  /* 0x0000000700077c02 */ /* 0x020fe20008000f00 */
[----:B------:R-:W-:Y:S01]  /*6510*/  IMAD.U32 R6, RZ, RZ, UR6 ;  /* 0x00000006ff067e24 */ /* 0x000fe2000f8e00ff */
[----:B--2---:R-:W-:Y:S01]  /*6520*/  MOV R11, UR5 ;  /* 0x00000005000b7c02 */ /* 0x004fe20008000f00 */
[----:B------:R-:W-:Y:S02]  /*6530*/  IMAD.U32 R10, RZ, RZ, UR4 ;  /* 0x00000004ff0a7e24 */ /* 0x000fe4000f8e00ff */
[----:B------:R-:W-:Y:S07]  /*6540*/  LEPC R20, `(.L_x_114) ;  /* 0x000000001014794e */ /* 0x000fee0000000000 */
[----:B-1-3--:R-:W-:Y:S05]  /*6550*/  CALL.ABS.NOINC R2 ;  /* 0x0000000002007343 */ /* 0x00afea0003c00000 */
.L_x_114:
[----:B------:R-:W-:Y:S01]  /*6560*/  SHF.L.U32 R50, R56, 0x10, RZ ;  /* 0x0000001038327819 */ /* 0x000fe200000006ff */
[----:B------:R-:W-:Y:S05]  /*6570*/  WARPSYNC.ALL ;  /* 0x0000000000007948 */ /* 0x000fea0003800000 */
[----:B------:R-:W-:Y:S01]  /*6580*/  R2UR UR4, R48 ;  /* 0x00000000300472ca */ /* 0x000fe200000e0000 */
[----:B------:R-:W-:Y:S01]  /*6590*/  BSSY.RECONVERGENT B0, `(.L_x_115) ;  /* 0x0000088000007945 */ /* 0x000fe20003800200 */
[----:B------:R-:W-:Y:S02]  /*65a0*/  LOP3.LUT R51, R56, 0xffff0000, RZ, 0xc0, !PT ;  /* 0xffff000038337812 */ /* 0x000fe400078ec0ff */
[----:B------:R-:W-:Y:S02]  /*65b0*/  SHF.L.U32 R52, R57, 0x10, RZ ;  /* 0x0000001039347819 */ /* 0x000fe400000006ff */
[----:B------:R-:W-:Y:S07]  /*65c0*/  ISETP.NE.AND P0, PT, R106, RZ, PT ;  /* 0x000000ff6a00720c */ /* 0x000fee0003f05270 */
[----:B------:R-:W1:Y:S02]  /*65d0*/  LDTM.x32 R4, tmem[UR4] ;  /* 0x00000004000479ee */ /* 0x000e6400082c0000 */
[C---:B-12---:R-:W-:Y:S01]  /*65e0*/  FMUL R0, R47.reuse, R4 ;  /* 0x000000042f007220 */ /* 0x046fe20000400000 */
[C---:B------:R-:W-:Y:S01]  /*65f0*/  FMUL R2, R47.reuse, R5 ;  /* 0x000000052f027220 */ /* 0x040fe20000400000 */
[C---:B------:R-:W-:Y:S01]  /*6600*/  FMUL R4, R47.reuse, R8 ;  /* 0x000000082f047220 */ /* 0x040fe20000400000 */
[C---:B------:R-:W-:Y:S01]  /*6610*/  FMUL R3, R47.reuse, R6 ;  /* 0x000000062f037220 */ /* 0x040fe20000400000 */
[C---:B------:R-:W-:Y:S01]  /*6620*/  FMUL R5, R47.reuse, R9 ;  /* 0x000000092f057220 */ /* 0x040fe20000400000 */
[C---:B------:R-:W-:Y:S01]  /*6630*/  FMUL R8, R47.reuse, R12 ;  /* 0x0000000c2f087220 */ /* 0x040fe20000400000 */
[C---:B------:R-:W-:Y:S01]  /*6640*/  FMUL R6, R47.reuse, R10 ;  /* 0x0000000a2f067220 */ /* 0x040fe20000400000 */
[C---:B------:R-:W-:Y:S01]  /*6650*/  FMUL R9, R47.reuse, R13 ;  /* 0x0000000d2f097220 */ /* 0x040fe20000400000 */
[----:B------:R-:W-:Y:S01]  /*6660*/  FMUL R12, R47, R16 ;  /* 0x000000102f0c7220 */ /* 0x000fe20000400000 */
[----:B------:R-:W-:Y:S01]  /*6670*/  FFMA R0, R49, R50, R0 ;  /* 0x0000003231007223 */ /* 0x000fe20000000000 */
[C---:B------:R-:W-:Y:S01]  /*6680*/  FMUL R10, R47.reuse, R14 ;  /* 0x0000000e2f0a7220 */ /* 0x040fe20000400000 */
[C---:B------:R-:W-:Y:S01]  /*6690*/  FMUL R13, R47.reuse, R17 ;  /* 0x000000112f0d7220 */ /* 0x040fe20000400000 */
[----:B------:R-:W-:Y:S01]  /*66a0*/  FMUL R16, R47, R20 ;  /* 0x000000142f107220 */ /* 0x000fe20000400000 */
[----:B------:R-:W-:Y:S01]  /*66b0*/  FFMA R2, R49, R51, R2 ;  /* 0x0000003331027223 */ /* 0x000fe20000000002 */
[C---:B------:R-:W-:Y:S01]  /*66c0*/  FMUL R14, R47.reuse, R18 ;  /* 0x000000122f0e7220 */ /* 0x040fe20000400000 */
        /* <DEDUP_REMOVED lines=8> */
[----:B------:R-:W-:Y:S01]  /*6750*/  LOP3.LUT R32, R57, 0xffff0000, RZ, 0xc0, !PT ;  /* 0xffff000039207812 */ /* 0x000fe200078ec0ff */
[C---:B------:R-:W-:Y:S01]  /*6760*/  FMUL R26, R47.reuse, R30 ;  /* 0x0000001e2f1a7220 */ /* 0x040fe20000400000 */
[----:B------:R-:W-:Y:S01]  /*6770*/  FMUL R29, R47, R33 ;  /* 0x000000212f1d7220 */ /* 0x000fe20000400000 */
[----:B------:R-:W-:Y:S01]  /*6780*/  SHF.L.U32 R33, R58, 0x10, RZ ;  /* 0x000000103a217819 */ /* 0x000fe200000006ff */
[----:B------:R-:W-:Y:S01]  /*6790*/  FFMA R3, R49, R52, R3 ;  /* 0x0000003431037223 */ /* 0x000fe20000000003 */
[----:B------:R-:W-:Y:S01]  /*67a0*/  F2FP.BF16.F32.PACK_AB R52, R2, R0 ;  /* 0x000000000234723e */ /* 0x000fe200000010ff */
[----:B------:R-:W-:Y:S01]  /*67b0*/  FMUL R7, R47, R7 ;  /* 0x000000072f077220 */ /* 0x000fe20000400000 */
[----:B------:R-:W-:Y:S01]  /*67c0*/  SHF.L.U32 R0, R59, 0x10, RZ ;  /* 0x000000103b007819 */ /* 0x000fe200000006ff */
[----:B------:R-:W-:Y:S01]  /*67d0*/  FMUL R30, R47, R34 ;  /* 0x000000222f1e7220 */ /* 0x000fe20000400000 */
[----:B------:R-:W-:Y:S01]  /*67e0*/  LOP3.LUT R34, R58, 0xffff0000, RZ, 0xc0, !PT ;  /* 0xffff00003a227812 */ /* 0x000fe200078ec0ff */
[----:B------:R-:W-:Y:S01]  /*67f0*/  FFMA R7, R49, R32, R7 ;  /* 0x0000002031077223 */ /* 0x000fe20000000007 */
[----:B------:R-:W-:Y:S01]  /*6800*/  LOP3.LUT R2, R59, 0xffff0000, RZ, 0xc0, !PT ;  /* 0xffff00003b027812 */ /* 0x000fe200078ec0ff */
[----:B------:R-:W-:Y:S01]  /*6810*/  FFMA R4, R49, R33, R4 ;  /* 0x0000002131047223 */ /* 0x000fe20000000004 */
[----:B------:R-:W-:Y:S01]  /*6820*/  FMUL R11, R47, R11 ;  /* 0x0000000b2f0b7220 */ /* 0x000fe20000400000 */
[----:B------:R-:W-:Y:S01]  /*6830*/  FFMA R5, R49, R34, R5 ;  /* 0x0000002231057223 */ /* 0x000fe20000000005 */
[----:B------:R-:W-:Y:S01]  /*6840*/  F2FP.BF16.F32.PACK_AB R53, R7, R3 ;  /* 0x000000030735723e */ /* 0x000fe200000010ff */
[C---:B------:R-:W-:Y:S01]  /*6850*/  FFMA R6, R49.reuse, R0, R6 ;  /* 0x0000000031067223 */ /* 0x040fe20000000006 */
[C---:B------:R-:W-:Y:S01]  /*6860*/  SHF.L.U32 R0, R64.reuse, 0x10, RZ ;  /* 0x0000001040007819 */ /* 0x040fe200000006ff */
[----:B------:R-:W-:Y:S01]  /*6870*/  FFMA R11, R49, R2, R11 ;  /* 0x00000002310b7223 */ /* 0x000fe2000000000b */
[----:B------:R-:W-:Y:S01]  /*6880*/  LOP3.LUT R2, R64, 0xffff0000, RZ, 0xc0, !PT ;  /* 0xffff000040027812 */ /* 0x000fe200078ec0ff */
[----:B------:R-:W-:Y:S01]  /*6890*/  FMUL R15, R47, R15 ;  /* 0x0000000f2f0f7220 */ /* 0x000fe20000400000 */
[----:B------:R-:W-:Y:S01]  /*68a0*/  SHF.L.U32 R3, R65, 0x10, RZ ;  /* 0x0000001041037819 */ /* 0x000fe200000006ff */
[----:B------:R-:W-:Y:S01]  /*68b0*/  FFMA R8, R49, R0, R8 ;  /* 0x0000000031087223 */ /* 0x000fe20000000008 */
[----:B------:R-:W-:Y:S01]  /*68c0*/  LOP3.LUT R0, R65, 0xffff0000, RZ, 0xc0, !PT ;  /* 0xffff000041007812 */ /* 0x000fe200078ec0ff */
[C---:B------:R-:W-:Y:S01]  /*68d0*/  FFMA R9, R49.reuse, R2, R9 ;  /* 0x0000000231097223 */ /* 0x040fe20000000009 */
[C---:B------:R-:W-:Y:S01]  /*68e0*/  SHF.L.U32 R2, R66.reuse, 0x10, RZ ;  /* 0x0000001042027819 */ /* 0x040fe200000006ff */
[----:B------:R-:W-:Y:S01]  /*68f0*/  FFMA R10, R49, R3, R10 ;  /* 0x00000003310a7223 */ /* 0x000fe2000000000a */
[----:B------:R-:W-:Y:S01]  /*6900*/  SHF.L.U32 R3, R67, 0x10, RZ ;  /* 0x0000001043037819 */ /* 0x000fe200000006ff */
[C---:B------:R-:W-:Y:S01]  /*6910*/  FFMA R15, R49.reuse, R0, R15 ;  /* 0x00000000310f7223 */ /* 0x040fe2000000000f */
[----:B------:R-:W-:Y:S01]  /*6920*/  LOP3.LUT R0, R66, 0xffff0000, RZ, 0xc0, !PT ;  /* 0xffff000042007812 */ /* 0x000fe200078ec0ff */
[----:B------:R-:W-:Y:S01]  /*6930*/  FFMA R12, R49, R2, R12 ;  /* 0x00000002310c7223 */ /* 0x000fe2000000000c */
[C---:B------:R-:W-:Y:S01]  /*6940*/  SHF.L.U32 R2, R72.reuse, 0x10, RZ ;  /* 0x0000001048027819 */ /* 0x040fe200000006ff */
[----:B------:R-:W-:Y:S01]  /*6950*/  FMUL R19, R47, R19 ;  /* 0x000000132f137220 */ /* 0x000fe20000400000 */
[----:B------:R-:W-:Y:S01]  /*6960*/  F2FP.BF16.F32.PACK_AB R54, R5, R4 ;  /* 0x000000040536723e */ /* 0x000fe200000010ff */
[----:B------:R-:W-:Y:S01]  /*6970*/  FFMA R13, R49, R0, R13 ;  /* 0x00000000310d7223 */ /* 0x000fe2000000000d */
[----:B------:R-:W-:Y:S01]  /*6980*/  LOP3.LUT R0, R67, 0xffff0000, RZ, 0xc0, !PT ;  /* 0xffff000043007812 */ /* 0x000fe200078ec0ff */
[----:B------:R-:W-:Y:S01]  /*6990*/  FFMA R14, R49, R3, R14 ;  /* 0x00000003310e7223 */ /* 0x000fe2000000000e */
[----:B------:R-:W-:Y:S01]  /*69a0*/  LOP3.LUT R3, R72, 0xffff0000, RZ, 0xc0, !PT ;  /* 0xffff000048037812 */ /* 0x000fe200078ec0ff */
[----:B------:R-:W-:Y:S01]  /*69b0*/  FMUL R23, R47, R23 ;  /* 0x000000172f177220 */ /* 0x000fe20000400000 */
[----:B------:R-:W-:Y:S01]  /*69c0*/  F2FP.BF16.F32.PACK_AB R55, R11, R6 ;  /* 0x000000060b37723e */ /* 0x000fe200000010ff */
[----:B------:R-:W-:Y:S01]  /*69d0*/  FFMA R19, R49, R0, R19 ;  /* 0x0000000031137223 */ /* 0x000fe20000000013 */
[----:B------:R-:W-:Y:S01]  /*69e0*/  SHF.L.U32 R0, R73, 0x10, RZ ;  /* 0x0000001049007819 */ /* 0x000fe200000006ff */
[----:B------:R-:W-:Y:S01]  /*69f0*/  FFMA R16, R49, R2, R16 ;  /* 0x0000000231107223 */ /* 0x000fe20000000010 */
[----:B------:R-:W-:Y:S01]  /*6a00*/  LOP3.LUT R2, R73, 0xffff0000, RZ, 0xc0, !PT ;  /* 0xffff000049027812 */ /* 0x000fe200078ec0ff */
[----:B------:R-:W-:Y:S01]  /*6a10*/  FFMA R17, R49, R3, R17 ;  /* 0x0000000331117223 */ /* 0x000fe20000000011 */
[----:B------:R-:W-:Y:S01]  /*6a20*/  SHF.L.U32 R3, R75, 0x10, RZ ;  /* 0x000000104b037819 */ /* 0x000fe200000006ff */
[----:B------:R-:W-:Y:S01]  /*6a30*/  FFMA R18, R49, R0, R18 ;  /* 0x0000000031127223 */ /* 0x000fe20000000012 */
[C---:B------:R-:W-:Y:S01]  /*6a40*/  SHF.L.U32 R0, R74.reuse, 0x10, RZ ;  /* 0x000000104a007819 */ /* 0x040fe200000006ff */
[----:B------:R1:W-:Y:S01]  /*6a50*/  STS.128 [R104], R52 ;  /* 0x0000003468007388 */ /* 0x0003e20000000c00 */
[----:B------:R-:W-:Y:S01]  /*6a60*/  F2FP.BF16.F32.PACK_AB R8, R9, R8 ;  /* 0x000000080908723e */ /* 0x000fe200000010ff */
[C---:B------:R-:W-:Y:S01]  /*6a70*/  FFMA R23, R49.reuse, R2, R23 ;  /* 0x0000000231177223 */ /* 0x040fe20000000017 */
[----:B------:R-:W-:Y:S01]  /*6a80*/  LOP3.LUT R2, R74, 0xffff0000, RZ, 0xc0, !PT ;  /* 0xffff00004a027812 */ /* 0x000fe200078ec0ff */
[----:B------:R-:W-:Y:S01]  /*6a90*/  FFMA R20, R49, R0, R20 ;  /* 0x0000000031147223 */ /* 0x000fe20000000014 */
[----:B------:R-:W-:Y:S01]  /*6aa0*/  LOP3.LUT R0, R75, 0xffff0000, RZ, 0xc0, !PT ;  /* 0xffff00004b007812 */ /* 0x000fe200078ec0ff */
[----:B------:R-:W-:Y:S01]  /*6ab0*/  FMUL R27, R47, R27 ;  /* 0x0000001b2f1b7220 */ /* 0x000fe20000400000 */
[----:B------:R-:W-:Y:S01]  /*6ac0*/  F2FP.BF16.F32.PACK_AB R9, R15, R10 ;  /* 0x0000000a0f09723e */ /* 0x000fe200000010ff */
[C---:B------:R-:W-:Y:S01]  /*6ad0*/  FFMA R21, R49.reuse, R2, R21 ;  /* 0x0000000231157223 */ /* 0x040fe20000000015 */
[C---:B------:R-:W-:Y:S01]  /*6ae0*/  FFMA R22, R49.reuse, R3, R22 ;  /* 0x0000000331167223 */ /* 0x040fe20000000016 */
[----:B------:R-:W-:Y:S01]  /*6af0*/  FFMA R27, R49, R0, R27 ;  /* 0x00000000311b7223 */ /* 0x000fe2000000001b */
[C---:B------:R-:W-:Y:S01]  /*6b00*/  SHF.L.U32 R2, R80.reuse, 0x10, RZ ;  /* 0x0000001050027819 */ /* 0x040fe200000006ff */
[C---:B------:R-:W-:Y:S01]  /*6b10*/  FMUL R31, R47.reuse, R31 ;  /* 0x0000001f2f1f7220 */ /* 0x040fe20000400000 */
[----:B------:R-:W-:Y:S01]  /*6b20*/  LOP3.LUT R0, R80, 0xffff0000, RZ, 0xc0, !PT ;  /* 0xffff000050007812 */ /* 0x000fe200078ec0ff */
[----:B------:R-:W-:Y:S01]  /*6b30*/  FMUL R35, R47, R35 ;  /* 0x000000232f237220 */ /* 0x000fe20000400000 */
[----:B------:R-:W-:Y:S01]  /*6b40*/  SHF.L.U32 R3, R81, 0x10, RZ ;  /* 0x0000001051037819 */ /* 0x000fe200000006ff */
[----:B------:R-:W-:Y:S01]  /*6b50*/  FFMA R24, R49, R2, R24 ;  /* 0x0000000231187223 */ /* 0x000fe20000000018 */
[----:B------:R-:W-:Y:S01]  /*6b60*/  F2FP.BF16.F32.PACK_AB R10, R13, R12 ;  /* 0x0000000c0d0a723e */ /* 0x000fe200000010ff */
[----:B------:R-:W-:Y:S01]  /*6b70*/  FFMA R25, R49, R0, R25 ;  /* 0x0000000031197223 */ /* 0x000fe20000000019 */
[----:B------:R-:W-:Y:S01]  /*6b80*/  F2FP.BF16.F32.PACK_AB R11, R19, R14 ;  /* 0x0000000e130b723e */ /* 0x000fe200000010ff */
[----:B------:R-:W-:Y:S01]  /*6b90*/  FFMA R26, R49, R3, R26 ;  /* 0x00000003311a7223 */ /* 0x000fe2000000001a */
[----:B------:R-:W-:Y:S02]  /*6ba0*/  LOP3.LUT R0, R81, 0xffff0000, RZ, 0xc0, !PT ;  /* 0xffff000051007812 */ /* 0x000fe400078ec0ff */
[C---:B------:R-:W-:Y:S01]  /*6bb0*/  SHF.L.U32 R2, R82.reuse, 0x10, RZ ;  /* 0x0000001052027819 */ /* 0x040fe200000006ff */
[----:B------:R1:W-:Y:S01]  /*6bc0*/  STS.128 [R103+0x10], R8 ;  /* 0x0000100867007388 */ /* 0x0003e20000000c00 */
[----:B------:R-:W-:Y:S01]  /*6bd0*/  LOP3.LUT R3, R82, 0xffff0000, RZ, 0xc0, !PT ;  /* 0xffff000052037812 */ /* 0x000fe200078ec0ff */
[----:B------:R-:W-:Y:S01]  /*6be0*/  FFMA R31, R49, R0, R31 ;  /* 0x00000000311f7223 */ /* 0x000fe2000000001f */
[----:B------:R-:W-:Y:S01]  /*6bf0*/  SHF.L.U32 R4, R83, 0x10, RZ ;  /* 0x0000001053047819 */ /* 0x000fe200000006ff */
[----:B------:R-:W-:Y:S01]  /*6c00*/  FFMA R28, R49, R2, R28 ;  /* 0x00000002311c7223 */ /* 0x000fe2000000001c */
[----:B------:R-:W-:Y:S01]  /*6c10*/  F2FP.BF16.F32.PACK_AB R16, R17, R16 ;  /* 0x000000101110723e */ /* 0x000fe200000010ff */
[----:B------:R-:W-:Y:S01]  /*6c20*/  FFMA R29, R49, R3, R29 ;  /* 0x00000003311d7223 */ /* 0x000fe2000000001d */
[----:B------:R-:W-:Y:S01]  /*6c30*/  LOP3.LUT R5, R83, 0xffff0000, RZ, 0xc0, !PT ;  /* 0xffff000053057812 */ /* 0x000fe200078ec0ff */
[----:B------:R-:W-:Y:S01]  /*6c40*/  FFMA R30, R49, R4, R30 ;  /* 0x00000004311e7223 */ /* 0x000fe2000000001e */
[----:B------:R-:W-:Y:S02]  /*6c50*/  F2FP.BF16.F32.PACK_AB R17, R23, R18 ;  /* 0x000000121711723e */ /* 0x000fe400000010ff */
[----:B------:R-:W-:Y:S01]  /*6c60*/  F2FP.BF16.F32.PACK_AB R18, R21, R20 ;  /* 0x000000141512723e */ /* 0x000fe200000010ff */
[----:B------:R-:W-:Y:S01]  /*6c70*/  FFMA R35, R49, R5, R35 ;  /* 0x0000000531237223 */ /* 0x000fe20000000023 */
[----:B------:R-:W-:Y:S02]  /*6c80*/  F2FP.BF16.F32.PACK_AB R19, R27, R22 ;  /* 0x000000161b13723e */ /* 0x000fe400000010ff */
[----:B------:R-:W-:Y:S02]  /*6c90*/  F2FP.BF16.F32.PACK_AB R24, R25, R24 ;  /* 0x000000181918723e */ /* 0x000fe400000010ff */
[----:B------:R-:W-:Y:S01]  /*6ca0*/  F2FP.BF16.F32.PACK_AB R25, R31, R26 ;  /* 0x0000001a1f19723e */ /* 0x000fe200000010ff */
[----:B------:R1:W-:Y:S01]  /*6cb0*/  STS.128 [R102+0x20], R16 ;  /* 0x0000201066007388 */ /* 0x0003e20000000c00 */
[----:B------:R-:W-:Y:S02]  /*6cc0*/  F2FP.BF16.F32.PACK_AB R26, R29, R28 ;  /* 0x0000001c1d1a723e */ /* 0x000fe400000010ff */
[----:B------:R-:W-:Y:S05]  /*6cd0*/  F2FP.BF16.F32.PACK_AB R27, R35, R30 ;  /* 0x0000001e231b723e */ /* 0x000fea00000010ff */
[----:B------:R1:W-:Y:S01]  /*6ce0*/  STS.128 [R110+0x30], R24 ;  /* 0x000030186e007388 */ /* 0x0003e20000000c00 */
[----:B------:R-:W-:Y:S01]  /*6cf0*/  @!PT LDS RZ, [RZ] ;  /* 0x00000000fffff984 */ /* 0x000fe20000000800 */
[----:B------:R-:W-:Y:S01]  /*6d00*/  @!PT LDS RZ, [RZ] ;  /* 0x00000000fffff984 */ /* 0x000fe20000000800 */
[----:B------:R-:W-:Y:S01]  /*6d10*/  @!PT LDS RZ, [RZ] ;  /* 0x00000000fffff984 */ /* 0x000fe20000000800 */
[----:B------:R-:W-:Y:S01]  /*6d20*/  @!PT LDS RZ, [RZ] ;  /* 0x00000000fffff984 */ /* 0x000fe20000000800 */
[----:B------:R2:W-:Y:S07]  /*6d30*/  MEMBAR.ALL.CTA ;  /* 0x0000000000007992 */ /* 0x0005ee0000008000 */
[----:B--2---:R-:W2:Y:S02]  /*6d40*/  FENCE.VIEW.ASYNC.S ;  /* 0x00000000000073c6 */ /* 0x004ea40000000000 */
[----:B--2---:R-:W-:Y:S06]  /*6d50*/  BAR.SYNC.DEFER_BLOCKING 0x1, 0x80 ;  /* 0x0042000000007b1d */ /* 0x004fec0000010000 */
[----:B------:R-:W-:Y:S05]  /*6d60*/  @P0 BRA `(.L_x_116) ;  /* 0x0000000000280947 */ /* 0x000fea0003800000 */
[----:B------:R-:W-:Y:S02]  /*6d70*/  UIADD3 UR4, UPT, UPT, UR48, 0x200, URZ ;  /* 0x0000020030047890 */ /* 0x000fe4000fffe0ff */
[----:B------:R-:W-:Y:S01]  /*6d80*/  UIADD3 UR6, UP0, UPT, UR52, 0x680, URZ ;  /* 0x0000068034067890 */ /* 0x000fe2000ff1e0ff */
[----:B------:R-:W-:Y:S03]  /*6d90*/  UMOV UR43, UR36 ;  /* 0x00000024002b7c82 */ /* 0x000fe60008000000 */
[----:B------:R-:W-:Y:S01]  /*6da0*/  MOV R97, UR4 ;  /* 0x0000000400617c02 */ /* 0x000fe20008000f00 */
[----:B------:R-:W-:Y:S03]  /*6db0*/  UIADD3.X UR7, UPT, UPT, URZ, UR53, URZ, UP0, !UPT ;  /* 0x00000035ff077290 */ /* 0x000fe600087fe4ff */
[----:B------:R-:W-:Y:S11]  /*6dc0*/  R2UR UR40, R97 ;  /* 0x00000000612872ca */ /* 0x000ff600000e0000 */
[----:B------:R-:W-:Y:S02]  /*6dd0*/  @!UPT UIADD3 URZ, UPT, UPT, URZ, URZ, URZ ;  /* 0x000000fffffff290 */ /* 0x000fe4000fffe0ff */
[----:B------:R2:W-:Y:S01]  /*6de0*/  UTMASTG.3D [UR40], [UR6] ;  /* 0x00000028060073b5 */ /* 0x0005e20008010000 */
[----:B------:R0:W-:Y:S01]  /*6df0*/  UTMACMDFLUSH ;  /* 0x00000000000079b7 */ /* 0x0001e20000000000 */
[----:B--2---:R-:W-:Y:S04]  /*6e00*/  DEPBAR.LE SB0, 0x1 ;  /* 0x000080400000791a */ /* 0x004fe80000000000 */
.L_x_116:
[----:B------:R-:W-:Y:S05]  /*6e10*/  BSYNC.RECONVERGENT B0 ;  /* 0x0000000000007941 */ /* 0x000fea0003800200 */
.L_x_115:
[----:B------:R-:W-:Y:S01]  /*6e20*/  BAR.SYNC.DEFER_BLOCKING 0x1, 0x80 ;  /* 0x0042000000007b1d */ /* 0x000fe20000010000 */
[----:B------:R-:W-:Y:S01]  /*6e30*/  ISETP.NE.AND P1, PT, R111, RZ, PT ;  /* 0x000000ff6f00720c */ /* 0x000fe20003f25270 */
[----:B------:R-:W-:Y:S01]  /*6e40*/  UISETP.NE.AND UP0, UPT, UR49, URZ, UPT ;  /* 0x000000ff3100728c */ /* 0x000fe2000bf05270 */
[----:B------:R-:W-:Y:S11]  /*6e50*/  LEA R2, R60, UR48, 0x3 ;  /* 0x000000303c027c11 */ /* 0x000ff6000f8e18ff */
[----:B------:R-:W-:Y:S01]  /*6e60*/  @P1 SHF.L.U32 R3, R101, 0x1f, RZ ;  /* 0x0000001f65031819 */ /* 0x000fe200000006ff */
[----:B------:R-:W-:Y:S06]  /*6e70*/  BRA.U !UP0, `(.L_x_117) ;  /* 0x0000000108247547 */ /* 0x000fec000b800000 */
[----:B------:R-:W-:Y:S01]  /*6e80*/  IMAD.U32 R4, RZ, RZ, UR51 ;  /* 0x00000033ff047e24 */ /* 0x000fe2000f8e00ff */
[----:B------:R-:W-:Y:S01]  /*6e90*/  MOV R0, UR37 ;  /* 0x0000002500007c02 */ /* 0x000fe20008000f00 */
[----:B------:R-:W-:Y:S03]  /*6ea0*/  UIADD3 UR51, UPT, UPT, UR51, 0x1, URZ ;  /* 0x0000000133337890 */ /* 0x000fe6000fffe0ff */
[----:B------:R-:W-:Y:S01]  /*6eb0*/  @P1 LEA R4, R4, UR48, 0x3 ;  /* 0x0000003004041c11 */ /* 0x000fe2000f8e18ff */
[----:B------:R-:W-:Y:S04]  /*6ec0*/  UISETP.NE.AND UP0, UPT, UR51, 0x4, UPT ;  /* 0x000000043300788c */ /* 0x000fe8000bf05270 */
[----:B------:R-:W-:Y:S01]  /*6ed0*/  @P1 VIADD R4, R4, 0x50 ;  /* 0x0000005004041836 */ /* 0x000fe20000000000 */
[----:B------:R-:W-:Y:S04]  /*6ee0*/  USEL UR51, UR51, URZ, UP0 ;  /* 0x000000ff33337287 */ /* 0x000fe80008000000 */
[----:B------:R-:W-:Y:S04]  /*6ef0*/  @P1 PRMT R0, R0, 0x654, R4 ;  /* 0x0000065400001816 */ /* 0x000fe80000000004 */
[----:B------:R2:W-:Y:S04]  /*6f00*/  @P1 SYNCS.ARRIVE.TRANS64.RED.A1T0 RZ, [R0+URZ], RZ ;  /* 0x000000ff00ff19a7 */ /* 0x0005e800081004ff */
.L_x_117:
[----:B------:R-:W4:Y:S01]  /*6f10*/  @P1 SYNCS.PHASECHK.TRANS64.TRYWAIT P0, [R2+URZ+0x30], R3 ;  /* 0x00003003020015a7 */ /* 0x000f2200080011ff */
[----:B------:R-:W-:Y:S01]  /*6f20*/  BSSY B1, `(.L_x_118) ;  /* 0x0000016000017945 */ /* 0x000fe20003800000 */
[----:B----4-:R-:W-:Y:S03]  /*6f30*/  @P1 SEL R61, RZ, 0x1, !P0 ;  /* 0x00000001ff3d1807 */ /* 0x010fe60004000000 */
[----:B------:R-:W-:Y:S05]  /*6f40*/  @!P1 BRA `(.L_x_119) ;  /* 0x00000000004c9947 */ /* 0x000fea0003800000 */
[----:B------:R-:W-:Y:S01]  /*6f50*/  ISETP.NE.AND P0, PT, R61, RZ, PT ;  /* 0x000000ff3d00720c */ /* 0x000fe20003f05270 */
[----:B------:R-:W-:Y:S01]  /*6f60*/  BSSY B0, `(.L_x_120) ;  /* 0x000000b000007945 */ /* 0x000fe20003800000 */
[----:B------:R-:W-:Y:S11]  /*6f70*/  ISETP.NE.AND P1, PT, R62, RZ, PT ;  /* 0x000000ff3e00720c */ /* 0x000ff60003f25270 */
[----:B------:R-:W-:Y:S02]  /*6f80*/  @!UPT UIADD3 URZ, UPT, UPT, URZ, URZ, URZ ;  /* 0x000000fffffff290 */ /* 0x000fe4000fffe0ff */
[C---:B------:R-:W-:Y:S01]  /*6f90*/  @P1 IMAD R6, R60.reuse, 0x2000, R104 ;  /* 0x000020003c061824 */ /* 0x040fe200078e0268 */
[C---:B------:R-:W-:Y:S01]  /*6fa0*/  @P1 LEA R4, R60.reuse, R102, 0xd ;  /* 0x000000663c041211 */ /* 0x040fe200078e68ff */
[C---:B------:R-:W-:Y:S02]  /*6fb0*/  @P1 IMAD R5, R60.reuse, 0x2000, R103 ;  /* 0x000020003c051824 */ /* 0x040fe400078e0267 */
[----:B------:R-:W-:Y:S01]  /*6fc0*/  @P1 IMAD R3, R60, 0x2000, R110 ;  /* 0x000020003c031824 */ /* 0x000fe200078e026e */
[----:B------:R-:W-:Y:S06]  /*6fd0*/  @P0 BRA `(.L_x_121) ;  /* 0x00000000000c0947 */ /* 0x000fec0003800000 */
[----:B--2---:R-:W-:Y:S04]  /*6fe0*/  SHF.L.U32 R0, R101, 0x1f, RZ ;  /* 0x0000001f65007819 */ /* 0x004fe800000006ff */
[----:B------:R-:W2:Y:S02]  /*6ff0*/  SYNCS.PHASECHK.TRANS64.TRYWAIT P0, [R2+URZ+0x30], R0 ;  /* 0x00003000020075a7 */ /* 0x000ea400080011ff */
[----:B--2---:R-:W-:Y:S05]  /*7000*/  @!P0 BRA `(.L_x_122) ;  /* 0x0000003000988947 */ /* 0x004fea0003800000 */
.L_x_121:
[----:B------:R-:W-:Y:S05]  /*7010*/  BSYNC B0 ;  /* 0x0000000000007941 */ /* 0x000fea0003800000 */
.L_x_120:
[----:B------:R-:W-:Y:S02]  /*7020*/  ISETP.NE.AND P0, PT, R62, RZ, PT ;  /* 0x000000ff3e00720c */ /* 0x000fe40003f05270 */
[----:B------:R-:W-:Y:S11]  /*7030*/  IADD3 R60, PT, PT, R60, 0x1, RZ ;  /* 0x000000013c3c7810 */ /* 0x000ff60007ffe0ff */
[----:B------:R4:W1:Y:S04]  /*7040*/  @P0 LDS.128 R56, [R6] ;  /* 0x0000000006380984 */ /* 0x0008680000000c00 */
[----:B------:R4:W1:Y:S04]  /*7050*/  @P0 LDS.128 R64, [R5+0x10] ;  /* 0x0000100005400984 */ /* 0x0008680000000c00 */
[----:B------:R4:W1:Y:S04]  /*7060*/  @P0 LDS.128 R72, [R4+0x20] ;  /* 0x0000200004480984 */ /* 0x0008680000000c00 */
[----:B------:R4:W1:Y:S02]  /*7070*/  @P0 LDS.128 R80, [R3+0x30] ;  /* 0x0000300003500984 */ /* 0x0008640000000c00 */
.L_x_119:
[----:B------:R-:W-:Y:S05]  /*7080*/  BSYNC B1 ;  /* 0x0000000000017941 */ /* 0x000fea0003800000 */
.L_x_118:
[----:B--2---:R-:W-:Y:S05]  /*7090*/  VIADD R0, R48, 0x20 ;  /* 0x0000002030007836 */ /* 0x004fea0000000000 */
[----:B------:R-:W-:Y:S04]  /*70a0*/  SHF.R.U32.HI R0, RZ, 0x15, R0 ;  /* 0x00000015ff007819 */ /* 0x000fe80000011600 */
[----:B------:R-:W-:Y:S11]  /*70b0*/  LOP3.LUT P0, RZ, R0, 0x3, R96, 0x48, !PT ;  /* 0x0000000300ff7812 */ /* 0x000ff60007804860 */
[----:B------:R-:W-:Y:S02]  /*70c0*/  @!UPT UIADD3 URZ, UPT, UPT, URZ, URZ, URZ ;  /* 0x000000fffffff290 */ /* 0x000fe4000fffe0ff */
[----:B------:R-:W-:Y:S05]  /*70d0*/  @!P0 BRA `(.L_x_123) ;  /* 0x0000000000408947 */ /* 0x000fea0003800000 */
[----:B------:R-:W2:Y:S01]  /*70e0*/  LDCU.64 UR8, c[0x4][0x70] ;  /* 0x01000e00ff0877ac */ /* 0x000ea20008000a00 */
[----:B----4-:R-:W-:Y:S01]  /*70f0*/  MOV R3, 0x0 ;  /* 0x0000000000037802 */ /* 0x010fe20000000f00 */
[----:B------:R-:W-:Y:S02]  /*7100*/  HFMA2 R12, -RZ, RZ, 0, 5.9604644775390625e-08 ;  /* 0x00000001ff0c7431 */ /* 0x000fe400000001ff */
[----:B-1----:R-:W-:Y:S02]  /*7110*/  IMAD.MOV.U32 R8, RZ, RZ, 0x192 ;  /* 0x00000192ff087424 */ /* 0x002fe400078e00ff */
[----:B------:R-:W-:Y:S01]  /*7120*/  IMAD.MOV.U32 R13, RZ, RZ, RZ ;  /* 0x000000ffff0d7224 */ /* 0x000fe200078e00ff */
[----:B------:R-:W1:Y:S01]  /*7130*/  LDCU.64 UR6, c[0x4][0x78] ;  /* 0x01000f00ff0677ac */ /* 0x000e620008000a00 */
[----:B------:R-:W4:Y:S01]  /*7140*/  LDC.64 R2, c[0x4][R3] ;  /* 0x0100000003027b82 */ /* 0x000f220000000a00 */
[----:B------:R-:W5:Y:S01]  /*7150*/  LDCU.64 UR4, c[0x4][0x10] ;  /* 0x01000200ff0477ac */ /* 0x000f620008000a00 */
[----:B--2---:R-:W-:Y:S01]  /*7160*/  MOV R5, UR9 ;  /* 0x0000000900057c02 */ /* 0x004fe20008000f00 */
[----:B------:R-:W-:Y:S01]  /*7170*/  IMAD.U32 R4, RZ, RZ, UR8 ;  /* 0x00000008ff047e24 */ /* 0x000fe2000f8e00ff */
[----:B-1----:R-:W-:Y:S01]  /*7180*/  MOV R7, UR7 ;  /* 0x0000000700077c02 */ /* 0x002fe20008000f00 */
[----:B------:R-:W-:Y:S01]  /*7190*/  IMAD.U32 R6, RZ, RZ, UR6 ;  /* 0x00000006ff067e24 */ /* 0x000fe2000f8e00ff */
[----:B-----5:R-:W-:Y:S01]  /*71a0*/  MOV R11, UR5 ;  /* 0x00000005000b7c02 */ /* 0x020fe20008000f00 */
[----:B------:R-:W-:Y:S02]  /*71b0*/  IMAD.U32 R10, RZ, RZ, UR4 ;  /* 0x00000004ff0a7e24 */ /* 0x000fe4000f8e00ff */
[----:B------:R-:W-:Y:S07]  /*71c0*/  LEPC R20, `(.L_x_123) ;  /* 0x000000001014794e */ /* 0x000fee0000000000 */
[----:B---34-:R-:W-:Y:S05]  /*71d0*/  CALL.ABS.NOINC R2 ;  /* 0x0000000002007343 */ /* 0x018fea0003c00000 */
.L_x_123:
[----:B------:R-:W-:Y:S01]  /*71e0*/  ISETP.NE.AND P6, PT, R111, RZ, PT ;  /* 0x000000ff6f00720c */ /* 0x000fe20003fc5270 */
[----:B------:R-:W-:Y:S05]  /*71f0*/  WARPSYNC.ALL ;  /* 0x0000000000007948 */ /* 0x000fea0003800000 */
[----:B------:R-:W-:Y:S01]  /*7200*/  R2UR UR4, R48 ;  /* 0x00000000300472ca */ /* 0x000fe200000e0000 */
[----:B------:R-:W-:Y:S01]  /*7210*/  BSSY.RECONVERGENT B0, `(.L_x_124) ;  /* 0x000008f000007945 */ /* 0x000fe20003800200 */
[----:B------:R-:W-:Y:S02]  /*7220*/  MOV R50, UR51 ;  /* 0x0000003300327c02 */ /* 0x000fe40008000f00 */
[----:B-1--4-:R-:W-:Y:S02]  /*7230*/  SHF.L.U32 R3, R56, 0x10, RZ ;  /* 0x0000001038037819 */ /* 0x012fe400000006ff */
[----:B------:R-:W-:Y:S02]  /*7240*/  MOV R63, UR37 ;  /* 0x00000025003f7c02 */ /* 0x000fe40008000f00 */
[----:B------:R-:W-:Y:S02]  /*7250*/  @P6 LEA R50, R50, UR48, 0x3 ;  /* 0x0000003032326c11 */ /* 0x000fe4000f8e18ff */
[----:B------:R-:W-:Y:S02]  /*7260*/  LOP3.LUT R51, R57, 0xffff0000, RZ, 0xc0, !PT ;  /* 0xffff000039337812 */ /* 0x000fe400078ec0ff */
[----:B------:R-:W-:Y:S01]  /*7270*/  @P6 IADD3 R50, PT, PT, R50, 0x50, RZ ;  /* 0x0000005032326810 */ /* 0x000fe20007ffe0ff */
[----:B------:R-:W1:Y:S01]  /*7280*/  LDTM.x32 R4, tmem[UR4+0x20] ;  /* 0x00002004000479ee */ /* 0x000e6200082c0000 */
[----:B------:R-:W-:Y:S02]  /*7290*/  ISETP.NE.AND P0, PT, R106, RZ, PT ;  /* 0x000000ff6a00720c */ /* 0x000fe40003f05270 */
[----:B------:R-:W-:Y:S02]  /*72a0*/  @P6 PRMT R63, R63, 0x654, R50 ;  /* 0x000006543f3f6816 */ /* 0x000fe40000000032 */
[----:B------:R-:W-:Y:S01]  /*72b0*/  SHF.L.U32 R50, R57, 0x10, RZ ;  /* 0x0000001039327819 */ /* 0x000fe200000006ff */
[C---:B-1----:R-:W-:Y:S01]  /*72c0*/  FMUL R0, R47.reuse, R4 ;  /* 0x000000042f007220 */ /* 0x042fe20000400000 */
[----:B------:R-:W-:Y:S01]  /*72d0*/  LOP3.LUT R4, R56, 0xffff0000, RZ, 0xc0, !PT ;  /* 0xffff000038047812 */ /* 0x000fe200078ec0ff */
[C---:B------:R-:W-:Y:S01]  /*72e0*/  FMUL R2, R47.reuse, R5 ;  /* 0x000000052f027220 */ /* 0x040fe20000400000 */
[----:B------:R-:W-:Y:S01]  /*72f0*/  FMUL R7, R47, R7 ;  /* 0x000000072f077220 */ /* 0x000fe20000400000 */
[----:B------:R-:W-:Y:S01]  /*7300*/  FFMA R0, R49, R3, R0 ;  /* 0x0000000331007223 */ /* 0x000fe20000000000 */
[----:B------:R-:W-:Y:S01]  /*7310*/  FMUL R3, R47, R6 ;  /* 0x000000062f037220 */ /* 0x000fe20000400000 */
[----:B------:R-:W-:Y:S01]  /*7320*/  FFMA R2, R49, R4, R2 ;  /* 0x0000000431027223 */ /* 0x000fe20000000002 */
[C---:B------:R-:W-:Y:S01]  /*7330*/  FMUL R4, R47.reuse, R8 ;  /* 0x000000082f047220 */ /* 0x040fe20000400000 */
[C---:B------:R-:W-:Y:S01]  /*7340*/  FMUL R8, R47.reuse, R12 ;  /* 0x0000000c2f087220 */ /* 0x040fe20000400000 */
[C---:B------:R-:W-:Y:S01]  /*7350*/  FMUL R12, R47.reuse, R16 ;  /* 0x000000102f0c7220 */ /* 0x040fe20000400000 */
[C---:B------:R-:W-:Y:S01]  /*7360*/  FMUL R16, R47.reuse, R20 ;  /* 0x000000142f107220 */ /* 0x040fe20000400000 */
[----:B------:R-:W-:Y:S01]  /*7370*/  F2FP.BF16.F32.PACK_AB R52, R2, R0 ;  /* 0x000000000234723e */ /* 0x000fe200000010ff */
[C---:B------:R-:W-:Y:S01]  /*7380*/  FMUL R20, R47.reuse, R24 ;  /* 0x000000182f147220 */ /* 0x040fe20000400000 */
[C---:B------:R-:W-:Y:S01]  /*7390*/  LOP3.LUT R0, R58.reuse, 0xffff0000, RZ, 0xc0, !PT ;  /* 0xffff00003a007812 */ /* 0x040fe200078ec0ff */
[----:B------:R-:W-:Y:S01]  /*73a0*/  FMUL R24, R47, R28 ;  /* 0x0000001c2f187220 */ /* 0x000fe20000400000 */
[----:B------:R-:W-:Y:S01]  /*73b0*/  SHF.L.U32 R2, R59, 0x10, RZ ;  /* 0x000000103b027819 */ /* 0x000fe200000006ff */
[C---:B------:R-:W-:Y:S01]  /*73c0*/  FMUL R28, R47.reuse, R32 ;  /* 0x000000202f1c7220 */ /* 0x040fe20000400000 */
[----:B------:R-:W-:Y:S01]  /*73d0*/  SHF.L.U32 R32, R58, 0x10, RZ ;  /* 0x000000103a207819 */ /* 0x000fe200000006ff */
[----:B------:R-:W-:Y:S01]  /*73e0*/  FMUL R5, R47, R9 ;  /* 0x000000092f057220 */ /* 0x000fe20000400000 */
[C---:B------:R-:W-:Y:S01]  /*73f0*/  FFMA R3, R49.reuse, R50, R3 ;  /* 0x0000003231037223 */ /* 0x040fe20000000003 */
[----:B------:R-:W-:Y:S01]  /*7400*/  FFMA R7, R49, R51, R7 ;  /* 0x0000003331077223 */ /* 0x000fe20000000007 */
[----:B------:R-:W-:Y:S01]  /*7410*/  FMUL R6, R47, R10 ;  /* 0x0000000a2f067220 */ /* 0x000fe20000400000 */
[----:B------:R-:W-:Y:S01]  /*7420*/  FFMA R4, R49, R32, R4 ;  /* 0x0000002031047223 */ /* 0x000fe20000000004 */
[----:B------:R-:W-:Y:S01]  /*7430*/  LOP3.LUT R32, R59, 0xffff0000, RZ, 0xc0, !PT ;  /* 0xffff00003b207812 */ /* 0x000fe200078ec0ff */
[----:B------:R-:W-:Y:S01]  /*7440*/  FFMA R5, R49, R0, R5 ;  /* 0x0000000031057223 */ /* 0x000fe20000000005 */
[C---:B------:R-:W-:Y:S01]  /*7450*/  SHF.L.U32 R0, R64.reuse, 0x10, RZ ;  /* 0x0000001040007819 */ /* 0x040fe200000006ff */
[----:B------:R-:W-:Y:S01]  /*7460*/  FMUL R11, R47, R11 ;  /* 0x0000000b2f0b7220 */ /* 0x000fe20000400000 */
[----:B------:R-:W-:Y:S01]  /*7470*/  F2FP.BF16.F32.PACK_AB R53, R7, R3 ;  /* 0x000000030735723e */ /* 0x000fe200000010ff */
[C---:B------:R-:W-:Y:S01]  /*7480*/  FFMA R6, R49.reuse, R2, R6 ;  /* 0x0000000231067223 */ /* 0x040fe20000000006 */
[----:B------:R-:W-:Y:S01]  /*7490*/  LOP3.LUT R2, R64, 0xffff0000, RZ, 0xc0, !PT ;  /* 0xffff000040027812 */ /* 0x000fe200078ec0ff */
[----:B------:R-:W-:Y:S01]  /*74a0*/  FFMA R11, R49, R32, R11 ;  /* 0x00000020310b7223 */ /* 0x000fe2000000000b */
[----:B------:R-:W-:Y:S01]  /*74b0*/  SHF.L.U32 R3, R65, 0x10, RZ ;  /* 0x0000001041037819 */ /* 0x000fe200000006ff */
[----:B------:R-:W-:Y:S01]  /*74c0*/  FFMA R8, R49, R0, R8 ;  /* 0x0000000031087223 */ /* 0x000fe20000000008 */
[----:B------:R-:W-:Y:S01]  /*74d0*/  LOP3.LUT R0, R65, 0xffff0000, RZ, 0xc0, !PT ;  /* 0xffff000041007812 */ /* 0x000fe200078ec0ff */
[----:B------:R-:W-:Y:S01]  /*74e0*/  FMUL R9, R47, R13 ;  /* 0x0000000d2f097220 */ /* 0x000fe20000400000 */
[----:B------:R-:W-:Y:S01]  /*74f0*/  F2FP.BF16.F32.PACK_AB R54, R5, R4 ;  /* 0x000000040536723e */ /* 0x000fe200000010ff */
[----:B------:R-:W-:Y:S01]  /*7500*/  FMUL R10, R47, R14 ;  /* 0x0000000e2f0a7220 */ /* 0x000fe20000400000 */
[----:B------:R-:W-:Y:S01]  /*7510*/  F2FP.BF16.F32.PACK_AB R55, R11, R6 ;  /* 0x000000060b37723e */ /* 0x000fe200000010ff */
[----:B------:R-:W-:Y:S01]  /*7520*/  FMUL R15, R47, R15 ;  /* 0x0000000f2f0f7220 */ /* 0x000fe20000400000 */
[----:B------:R-:W-:Y:S01]  /*7530*/  SHF.L.U32 R4, R81, 0x10, RZ ;  /* 0x0000001051047819 */ /* 0x000fe200000006ff */
[C---:B------:R-:W-:Y:S01]  /*7540*/  FFMA R9, R49.reuse, R2, R9 ;  /* 0x0000000231097223 */ /* 0x040fe20000000009 */
[C---:B------:R-:W-:Y:S01]  /*7550*/  SHF.L.U32 R2, R66.reuse, 0x10, RZ ;  /* 0x0000001042027819 */ /* 0x040fe200000006ff */
[C---:B------:R-:W-:Y:S01]  /*7560*/  FFMA R10, R49.reuse, R3, R10 ;  /* 0x00000003310a7223 */ /* 0x040fe2000000000a */
[----:B------:R-:W-:Y:S01]  /*7570*/  LOP3.LUT R3, R66, 0xffff0000, RZ, 0xc0, !PT ;  /* 0xffff000042037812 */ /* 0x000fe200078ec0ff */
[----:B------:R-:W-:Y:S01]  /*7580*/  FFMA R15, R49, R0, R15 ;  /* 0x00000000310f7223 */ /* 0x000fe2000000000f */
[----:B------:R-:W-:Y:S01]  /*7590*/  SHF.L.U32 R0, R67, 0x10, RZ ;  /* 0x0000001043007819 */ /* 0x000fe200000006ff */
[----:B------:R-:W-:Y:S01]  /*75a0*/  FMUL R13, R47, R17 ;  /* 0x000000112f0d7220 */ /* 0x000fe20000400000 */
[----:B------:R-:W-:Y:S01]  /*75b0*/  F2FP.BF16.F32.PACK_AB R8, R9, R8 ;  /* 0x000000080908723e */ /* 0x000fe200000010ff */
[----:B------:R-:W-:Y:S01]  /*75c0*/  FMUL R14, R47, R18 ;  /* 0x000000122f0e7220 */ /* 0x000fe20000400000 */
[----:B------:R-:W-:Y:S01]  /*75d0*/  F2FP.BF16.F32.PACK_AB R9, R15, R10 ;  /* 0x0000000a0f09723e */ /* 0x000fe200000010ff */
[----:B------:R-:W-:Y:S01]  /*75e0*/  FFMA R12, R49, R2, R12 ;  /* 0x00000002310c7223 */ /* 0x000fe2000000000c */
[----:B------:R-:W-:Y:S01]  /*75f0*/  LOP3.LUT R2, R67, 0xffff0000, RZ, 0xc0, !PT ;  /* 0xffff000043027812 */ /* 0x000fe200078ec0ff */
[----:B------:R-:W-:Y:S01]  /*7600*/  FFMA R13, R49, R3, R13 ;  /* 0x00000003310d7223 */ /* 0x000fe2000000000d */
[----:B------:R-:W-:Y:S01]  /*7610*/  SHF.L.U32 R3, R73, 0x10, RZ ;  /* 0x0000001049037819 */ /* 0x000fe200000006ff */
[----:B------:R-:W-:Y:S01]  /*7620*/  FFMA R14, R49, R0, R14 ;  /* 0x00000000310e7223 */ /* 0x000fe2000000000e */
[C---:B------:R-:W-:Y:S01]  /*7630*/  SHF.L.U32 R0, R72.reuse, 0x10, RZ ;  /* 0x0000001048007819 */ /* 0x040fe200000006ff */
[----:B------:R-:W-:Y:S01]  /*7640*/  FMUL R19, R47, R19 ;  /* 0x000000132f137220 */ /* 0x000fe20000400000 */
[----:B------:R-:W-:Y:S01]  /*7650*/  F2FP.BF16.F32.PACK_AB R10, R13, R12 ;  /* 0x0000000c0d0a723e */ /* 0x000fe200000010ff */
[----:B------:R-:W-:Y:S01]  /*7660*/  FMUL R17, R47, R21 ;  /* 0x000000152f117220 */ /* 0x000fe20000400000 */
[----:B------:R-:W-:Y:S01]  /*7670*/  LOP3.LUT R5, R83, 0xffff0000, RZ, 0xc0, !PT ;  /* 0xffff000053057812 */ /* 0x000fe200078ec0ff */
[C---:B------:R-:W-:Y:S01]  /*7680*/  FFMA R19, R49.reuse, R2, R19 ;  /* 0x0000000231137223 */ /* 0x040fe20000000013 */
[----:B------:R-:W-:Y:S01]  /*7690*/  LOP3.LUT R2, R72, 0xffff0000, RZ, 0xc0, !PT ;  /* 0xffff000048027812 */ /* 0x000fe200078ec0ff */
[----:B------:R1:W-:Y:S01]  /*76a0*/  STS.128 [R104+0x2000], R52 ;  /* 0x0020003468007388 */ /* 0x0003e20000000c00 */
[----:B------:R-:W-:Y:S01]  /*76b0*/  FFMA R16, R49, R0, R16 ;  /* 0x0000000031107223 */ /* 0x000fe20000000010 */
[----:B------:R-:W-:Y:S01]  /*76c0*/  LOP3.LUT R0, R73, 0xffff0000, RZ, 0xc0, !PT ;  /* 0xffff000049007812 */ /* 0x000fe200078ec0ff */
[----:B------:R-:W-:Y:S01]  /*76d0*/  FMUL R18, R47, R22 ;  /* 0x000000162f127220 */ /* 0x000fe20000400000 */
[----:B------:R-:W-:Y:S01]  /*76e0*/  F2FP.BF16.F32.PACK_AB R11, R19, R14 ;  /* 0x0000000e130b723e */ /* 0x000fe200000010ff */
[----:B------:R-:W-:Y:S01]  /*76f0*/  FMUL R23, R47, R23 ;  /* 0x000000172f177220 */ /* 0x000fe20000400000 */
[C---:B------:R-:W-:Y:S01]  /*7700*/  FFMA R17, R49.reuse, R2, R17 ;  /* 0x0000000231117223 */ /* 0x040fe20000000011 */
[C---:B------:R-:W-:Y:S01]  /*7710*/  SHF.L.U32 R2, R74.reuse, 0x10, RZ ;  /* 0x000000104a027819 */ /* 0x040fe200000006ff */
[----:B------:R-:W-:Y:S01]  /*7720*/  FFMA R18, R49, R3, R18 ;  /* 0x0000000331127223 */ /* 0x000fe20000000012 */
[----:B------:R-:W-:Y:S01]  /*7730*/  SHF.L.U32 R3, R75, 0x10, RZ ;  /* 0x000000104b037819 */ /* 0x000fe200000006ff */
[----:B------:R1:W-:Y:S01]  /*7740*/  STS.128 [R103+0x2010], R8 ;  /* 0x0020100867007388 */ /* 0x0003e20000000c00 */
[----:B------:R-:W-:Y:S01]  /*7750*/  F2FP.BF16.F32.PACK_AB R16, R17, R16 ;  /* 0x000000101110723e */ /* 0x000fe200000010ff */
[----:B------:R-:W-:Y:S01]  /*7760*/  FFMA R23, R49, R0, R23 ;  /* 0x0000000031177223 */ /* 0x000fe20000000017 */
[----:B------:R-:W-:Y:S01]  /*7770*/  LOP3.LUT R0, R74, 0xffff0000, RZ, 0xc0, !PT ;  /* 0xffff00004a007812 */ /* 0x000fe200078ec0ff */
[C---:B------:R-:W-:Y:S01]  /*7780*/  FMUL R21, R47.reuse, R25 ;  /* 0x000000192f157220 */ /* 0x040fe20000400000 */
[----:B------:R-:W-:Y:S01]  /*7790*/  FMUL R22, R47, R26 ;  /* 0x0000001a2f167220 */ /* 0x000fe20000400000 */
[C---:B------:R-:W-:Y:S01]  /*77a0*/  FFMA R20, R49.reuse, R2, R20 ;  /* 0x0000000231147223 */ /* 0x040fe20000000014 */
[C---:B------:R-:W-:Y:S01]  /*77b0*/  SHF.L.U32 R2, R80.reuse, 0x10, RZ ;  /* 0x0000001050027819 */ /* 0x040fe200000006ff */
[----:B------:R-:W-:Y:S01]  /*77c0*/  FFMA R21, R49, R0, R21 ;  /* 0x0000000031157223 */ /* 0x000fe20000000015 */
[----:B------:R-:W-:Y:S01]  /*77d0*/  LOP3.LUT R0, R75, 0xffff0000, RZ, 0xc0, !PT ;  /* 0xffff00004b007812 */ /* 0x000fe200078ec0ff */
[----:B------:R-:W-:Y:S01]  /*77e0*/  FFMA R22, R49, R3, R22 ;  /* 0x0000000331167223 */ /* 0x000fe20000000016 */
[C---:B------:R-:W-:Y:S01]  /*77f0*/  FMUL R27, R47.reuse, R27 ;  /* 0x0000001b2f1b7220 */ /* 0x040fe20000400000 */
[----:B------:R-:W-:Y:S01]  /*7800*/  LOP3.LUT R3, R80, 0xffff0000, RZ, 0xc0, !PT ;  /* 0xffff000050037812 */ /* 0x000fe200078ec0ff */
[C---:B------:R-:W-:Y:S01]  /*7810*/  FMUL R25, R47.reuse, R29 ;  /* 0x0000001d2f197220 */ /* 0x040fe20000400000 */
[----:B------:R-:W-:Y:S01]  /*7820*/  FMUL R26, R47, R30 ;  /* 0x0000001e2f1a7220 */ /* 0x000fe20000400000 */
[C---:B------:R-:W-:Y:S01]  /*7830*/  FFMA R27, R49.reuse, R0, R27 ;  /* 0x00000000311b7223 */ /* 0x040fe2000000001b */
[----:B------:R-:W-:Y:S01]  /*7840*/  FFMA R24, R49, R2, R24 ;  /* 0x0000000231187223 */ /* 0x000fe20000000018 */
[----:B------:R-:W-:Y:S01]  /*7850*/  LOP3.LUT R0, R81, 0xffff0000, RZ, 0xc0, !PT ;  /* 0xffff000051007812 */ /* 0x000fe200078ec0ff */
[----:B------:R-:W-:Y:S01]  /*7860*/  FFMA R25, R49, R3, R25 ;  /* 0x0000000331197223 */ /* 0x000fe20000000019 */
[----:B------:R-:W-:Y:S01]  /*7870*/  FMUL R31, R47, R31 ;  /* 0x0000001f2f1f7220 */ /* 0x000fe20000400000 */
[C---:B------:R-:W-:Y:S01]  /*7880*/  SHF.L.U32 R2, R82.reuse, 0x10, RZ ;  /* 0x0000001052027819 */ /* 0x040fe200000006ff */
[----:B------:R-:W-:Y:S01]  /*7890*/  FFMA R26, R49, R4, R26 ;  /* 0x00000004311a7223 */ /* 0x000fe2000000001a */
[----:B------:R-:W-:Y:S01]  /*78a0*/  LOP3.LUT R3, R82, 0xffff0000, RZ, 0xc0, !PT ;  /* 0xffff000052037812 */ /* 0x000fe200078ec0ff */
[----:B------:R-:W-:Y:S01]  /*78b0*/  FMUL R29, R47, R33 ;  /* 0x000000212f1d7220 */ /* 0x000fe20000400000 */
[----:B------:R-:W-:Y:S01]  /*78c0*/  SHF.L.U32 R4, R83, 0x10, RZ ;  /* 0x0000001053047819 */ /* 0x000fe200000006ff */
[----:B------:R-:W-:Y:S01]  /*78d0*/  FMUL R30, R47, R34 ;  /* 0x000000222f1e7220 */ /* 0x000fe20000400000 */
[----:B------:R-:W-:Y:S01]  /*78e0*/  F2FP.BF16.F32.PACK_AB R17, R23, R18 ;  /* 0x000000121711723e */ /* 0x000fe200000010ff */
[----:B------:R-:W-:Y:S01]  /*78f0*/  FFMA R31, R49, R0, R31 ;  /* 0x00000000311f7223 */ /* 0x000fe2000000001f */
[----:B------:R-:W-:Y:S01]  /*7900*/  FMUL R35, R47, R35 ;  /* 0x000000232f237220 */ /* 0x000fe20000400000 */
[----:B------:R-:W-:Y:S01]  /*7910*/  F2FP.BF16.F32.PACK_AB R18, R21, R20 ;  /* 0x000000141512723e */ /* 0x000fe200000010ff */
[----:B------:R-:W-:Y:S01]  /*7920*/  FFMA R28, R49, R2, R28 ;  /* 0x00000002311c7223 */ /* 0x000fe2000000001c */
[----:B------:R-:W-:Y:S01]  /*7930*/  F2FP.BF16.F32.PACK_AB R19, R27, R22 ;  /* 0x000000161b13723e */ /* 0x000fe200000010ff */
[C---:B------:R-:W-:Y:S01]  /*7940*/  FFMA R29, R49.reuse, R3, R29 ;  /* 0x00000003311d7223 */ /* 0x040fe2000000001d */
[C---:B------:R-:W-:Y:S01]  /*7950*/  FFMA R30, R49.reuse, R4, R30 ;  /* 0x00000004311e7223 */ /* 0x040fe2000000001e */
[----:B------:R-:W-:Y:S01]  /*7960*/  FFMA R35, R49, R5, R35 ;  /* 0x0000000531237223 */ /* 0x000fe20000000023 */
[----:B------:R-:W-:Y:S01]  /*7970*/  F2FP.BF16.F32.PACK_AB R24, R25, R24 ;  /* 0x000000181918723e */ /* 0x000fe200000010ff */
[----:B------:R1:W-:Y:S01]  /*7980*/  STS.128 [R102+0x2020], R16 ;  /* 0x0020201066007388 */ /* 0x0003e20000000c00 */
[----:B------:R-:W-:Y:S02]  /*7990*/  F2FP.BF16.F32.PACK_AB R25, R31, R26 ;  /* 0x0000001a1f19723e */ /* 0x000fe400000010ff */
[----:B------:R-:W-:Y:S02]  /*79a0*/  F2FP.BF16.F32.PACK_AB R26, R29, R28 ;  /* 0x0000001c1d1a723e */ /* 0x000fe400000010ff */
[----:B------:R-:W-:Y:S02]  /*79b0*/  F2FP.BF16.F32.PACK_AB R27, R35, R30 ;  /* 0x0000001e231b723e */ /* 0x000fe400000010ff */
[----:B------:R-:W-:Y:S02]  /*79c0*/  LEA R0, R60, UR48, 0x3 ;  /* 0x000000303c007c11 */ /* 0x000fe4000f8e18ff */
[----:B------:R-:W-:Y:S01]  /*79d0*/  @P6 SHF.L.U32 R2, R101, 0x1f, RZ ;  /* 0x0000001f65026819 */ /* 0x000fe200000006ff */
        /* <DEDUP_REMOVED lines=9> */
[----:B------:R-:W-:Y:S02]  /*7a70*/  UIADD3 UR8, UP0, UPT, UR52, 0x680, URZ ;  /* 0x0000068034087890 */ /* 0x000fe4000ff1e0ff */
[----:B------:R-:W-:Y:S02]  /*7a80*/  UIADD3 UR5, UPT, UPT, UR41, 0x20, URZ ;  /* 0x0000002029057890 */ /* 0x000fe4000fffe0ff */
[----:B------:R-:W-:Y:S02]  /*7a90*/  UIADD3 UR4, UPT, UPT, UR48, 0x2200, URZ ;  /* 0x0000220030047890 */ /* 0x000fe4000fffe0ff */
[----:B------:R-:W-:Y:S01]  /*7aa0*/  UIADD3.X UR9, UPT, UPT, URZ, UR53, URZ, UP0, !UPT ;  /* 0x00000035ff097290 */ /* 0x000fe200087fe4ff */
[----:B------:R-:W-:Y:S01]  /*7ab0*/  UMOV UR6, UR42 ;  /* 0x0000002a00067c82 */ /* 0x000fe20008000000 */
[----:B------:R-:W-:Y:S07]  /*7ac0*/  UMOV UR7, UR36 ;  /* 0x0000002400077c82 */ /* 0x000fee0008000000 */
[----:B------:R2:W-:Y:S01]  /*7ad0*/  UTMASTG.3D [UR4], [UR8] ;  /* 0x00000004080073b5 */ /* 0x0005e20008010000 */
[----:B------:R0:W-:Y:S01]  /*7ae0*/  UTMACMDFLUSH ;  /* 0x00000000000079b7 */ /* 0x0001e20000000000 */
[----:B--2---:R-:W-:Y:S04]  /*7af0*/  DEPBAR.LE SB0, 0x1 ;  /* 0x000080400000791a */ /* 0x004fe80000000000 */
.L_x_125:
[----:B------:R-:W-:Y:S05]  /*7b00*/  BSYNC.RECONVERGENT B0 ;  /* 0x0000000000007941 */ /* 0x000fea0003800200 */
.L_x_124:
[----:B------:R-:W-:Y:S01]  /*7b10*/  BAR.SYNC.DEFER_BLOCKING 0x1, 0x80 ;  /* 0x0042000000007b1d */ /* 0x000fe20000010000 */
[----:B------:R-:W-:Y:S04]  /*7b20*/  UIADD3 UR40, UPT, UPT, UR51, 0x1, URZ ;  /* 0x0000000133287890 */ /* 0x000fe8000fffe0ff */
[----:B------:R-:W-:Y:S04]  /*7b30*/  UISETP.NE.AND UP0, UPT, UR40, 0x4, UPT ;  /* 0x000000042800788c */ /* 0x000fe8000bf05270 */
[----:B------:R-:W-:Y:S01]  /*7b40*/  USEL UR40, UR40, URZ, UP0 ;  /* 0x000000ff28287287 */ /* 0x000fe20008000000 */
[----:B------:R2:W-:Y:S01]  /*7b50*/  @P6 SYNCS.ARRIVE.TRANS64.RED.A1T0 RZ, [R63+URZ], RZ ;  /* 0x000000ff3fff69a7 */ /* 0x0005e200081004ff */
[----:B------:R-:W-:Y:S01]  /*7b60*/  BSSY B1, `(.L_x_126) ;  /* 0x0000017000017945 */ /* 0x000fe20003800000 */
[----:B------:R-:W4:Y:S02]  /*7b70*/  @P6 SYNCS.PHASECHK.TRANS64.TRYWAIT P0, [R0+URZ+0x30], R2 ;  /* 0x00003002000065a7 */ /* 0x000f2400080011ff */
[----:B----4-:R-:W-:Y:S01]  /*7b80*/  @P6 SEL R61, RZ, 0x1, !P0 ;  /* 0x00000001ff3d6807 */ /* 0x010fe20004000000 */
[----:B--2---:R-:W-:Y:S06]  /*7b90*/  @!P6 BRA `(.L_x_127) ;  /* 0x00000000004ce947 */ /* 0x004fec0003800000 */
        /* <DEDUP_REMOVED lines=9> */
[----:B------:R-:W-:Y:S04]  /*7c30*/  SHF.L.U32 R6, R101, 0x1f, RZ ;  /* 0x0000001f65067819 */ /* 0x000fe800000006ff */
[----:B------:R-:W2:Y:S02]  /*7c40*/  SYNCS.PHASECHK.TRANS64.TRYWAIT P0, [R0+URZ+0x30], R6 ;  /* 0x00003006000075a7 */ /* 0x000ea400080011ff */
[----:B--2---:R-:W-:Y:S05]  /*7c50*/  @!P0 BRA `(.L_x_130) ;  /* 0x0000002400988947 */ /* 0x004fea0003800000 */
.L_x_129:
[----:B------:R-:W-:Y:S05]  /*7c60*/  BSYNC B0 ;  /* 0x0000000000007941 */ /* 0x000fea0003800000 */
.L_x_128:
[----:B------:R-:W-:Y:S02]  /*7c70*/  ISETP.NE.AND P0, PT, R62, RZ, PT ;  /* 0x000000ff3e00720c */ /* 0x000fe40003f05270 */
[----:B------:R-:W-:Y:S11]  /*7c80*/  IADD3 R60, PT, PT, R60, 0x1, RZ ;  /* 0x000000013c3c7810 */ /* 0x000ff60007ffe0ff */
[----:B------:R4:W1:Y:S04]  /*7c90*/  @P0 LDS.128 R56, [R5] ;  /* 0x0000000005380984 */ /* 0x0008680000000c00 */
[----:B------:R4:W1:Y:S04]  /*7ca0*/  @P0 LDS.128 R64, [R4+0x10] ;  /* 0x0000100004400984 */ /* 0x0008680000000c00 */
[----:B------:R4:W1:Y:S04]  /*7cb0*/  @P0 LDS.128 R72, [R3+0x20] ;  /* 0x0000200003480984 */ /* 0x0008680000000c00 */
[----:B------:R4:W1:Y:S02]  /*7cc0*/  @P0 LDS.128 R80, [R2+0x30] ;  /* 0x0000300002500984 */ /* 0x0008640000000c00 */
.L_x_127:
[----:B------:R-:W-:Y:S05]  /*7cd0*/  BSYNC B1 ;  /* 0x0000000000017941 */ /* 0x000fea0003800000 */
.L_x_126:
        /* <DEDUP_REMOVED lines=21> */
.L_x_131:
        /* <DEDUP_REMOVED lines=146> */
.L_x_133:
[----:B------:R-:W-:Y:S05]  /*8750*/  BSYNC.RECONVERGENT B0 ;  /* 0x0000000000007941 */ /* 0x000fea0003800200 */
.L_x_132:
        /* <DEDUP_REMOVED lines=21> */
.L_x_137:
[----:B------:R-:W-:Y:S05]  /*88b0*/  BSYNC B0 ;  /* 0x0000000000007941 */ /* 0x000fea0003800000 */
.L_x_136:
[----:B------:R-:W-:Y:S11]  /*88c0*/  ISETP.NE.AND P0, PT, R62, RZ, PT ;  /* 0x000000ff3e00720c */ /* 0x000ff60003f05270 */
[----:B------:R-:W-:Y:S02]  /*88d0*/  @!UPT UIADD3 URZ, UPT, UPT, URZ, URZ, URZ ;  /* 0x000000fffffff290 */ /* 0x000fe4000fffe0ff */
[----:B------:R4:W1:Y:S04]  /*88e0*/  @P0 LDS.128 R56, [R4] ;  /* 0x0000000004380984 */ /* 0x0008680000000c00 */
[----:B------:R4:W1:Y:S04]  /*88f0*/  @P0 LDS.128 R64, [R3+0x10] ;  /* 0x0000100003400984 */ /* 0x0008680000000c00 */
[----:B------:R4:W1:Y:S04]  /*8900*/  @P0 LDS.128 R72, [R2+0x20] ;  /* 0x0000200002480984 */ /* 0x0008680000000c00 */
[----:B------:R4:W1:Y:S02]  /*8910*/  @P0 LDS.128 R80, [R60+0x30] ;  /* 0x000030003c500984 */ /* 0x0008640000000c00 */
.L_x_135:
[----:B------:R-:W-:Y:S05]  /*8920*/  BSYNC B1 ;  /* 0x0000000000017941 */ /* 0x000fea0003800000 */
.L_x_134:
        /* <DEDUP_REMOVED lines=21> */
.L_x_139:
[----:B------:R-:W-:Y:S01]  /*8a80*/  ISETP.NE.AND P0, PT, R106, RZ, PT ;  /* 0x000000ff6a00720c */ /* 0x000fe20003f05270 */
[----:B------:R-:W-:Y:S05]  /*8a90*/  WARPSYNC.ALL ;  /* 0x0000000000007948 */ /* 0x000fea0003800000 */
[----:B------:R-:W-:Y:S01]  /*8aa0*/  R2UR UR4, R48 ;  /* 0x00000000300472ca */ /* 0x000fe200000e0000 */
[----:B------:R-:W-:Y:S01]  /*8ab0*/  BSSY.RECONVERGENT B0, `(.L_x_140) ;  /* 0x000008b000007945 */ /* 0x000fe20003800200 */
[C---:B-1----:R-:W-:Y:S02]  /*8ac0*/  SHF.L.U32 R48, R56.reuse, 0x10, RZ ;  /* 0x0000001038307819 */ /* 0x042fe400000006ff */
[----:B------:R-:W-:Y:S02]  /*8ad0*/  LOP3.LUT R50, R56, 0xffff0000, RZ, 0xc0, !PT ;  /* 0xffff000038327812 */ /* 0x000fe400078ec0ff */
[C---:B------:R-:W-:Y:S02]  /*8ae0*/  SHF.L.U32 R51, R57.reuse, 0x10, RZ ;  /* 0x0000001039337819 */ /* 0x040fe400000006ff */
[----:B------:R-:W-:Y:S02]  /*8af0*/  LOP3.LUT R52, R57, 0xffff0000, RZ, 0xc0, !PT ;  /* 0xffff000039347812 */ /* 0x000fe400078ec0ff */
[C---:B------:R-:W-:Y:S02]  /*8b00*/  SHF.L.U32 R53, R58.reuse, 0x10, RZ ;  /* 0x000000103a357819 */ /* 0x040fe400000006ff */
[----:B------:R-:W-:Y:S01]  /*8b10*/  LOP3.LUT R54, R58, 0xffff0000, RZ, 0xc0, !PT ;  /* 0xffff00003a367812 */ /* 0x000fe200078ec0ff */
[----:B----4-:R-:W1:Y:S01]  /*8b20*/  LDTM.x32 R4, tmem[UR4+0x60] ;  /* 0x00006004000479ee */ /* 0x010e6200082c0000 */
[C---:B------:R-:W-:Y:S01]  /*8b30*/  SHF.L.U32 R55, R59.reuse, 0x10, RZ ;  /* 0x000000103b377819 */ /* 0x040fe200000006ff */
[----:B------:R-:W-:Y:S01]  /*8b40*/  NOP ;  /* 0x0000000000007918 */ /* 0x000fe20000000000 */
[----:B------:R-:W-:Y:S02]  /*8b50*/  LOP3.LUT R56, R59, 0xffff0000, RZ, 0xc0, !PT ;  /* 0xffff00003b387812 */ /* 0x000fe400078ec0ff */
[C---:B------:R-:W-:Y:S02]  /*8b60*/  SHF.L.U32 R57, R64.reuse, 0x10, RZ ;  /* 0x0000001040397819 */ /* 0x040fe400000006ff */
[----:B------:R-:W-:Y:S02]  /*8b70*/  LOP3.LUT R58, R64, 0xffff0000, RZ, 0xc0, !PT ;  /* 0xffff0000403a7812 */ /* 0x000fe400078ec0ff */
[C---:B------:R-:W-:Y:S02]  /*8b80*/  SHF.L.U32 R59, R65.reuse, 0x10, RZ ;  /* 0x00000010413b7819 */ /* 0x040fe400000006ff */
[----:B------:R-:W-:Y:S02]  /*8b90*/  LOP3.LUT R60, R65, 0xffff0000, RZ, 0xc0, !PT ;  /* 0xffff0000413c7812 */ /* 0x000fe400078ec0ff */
[C---:B------:R-:W-:Y:S02]  /*8ba0*/  SHF.L.U32 R61, R66.reuse, 0x10, RZ ;  /* 0x00000010423d7819 */ /* 0x040fe400000006ff */
[----:B------:R-:W-:Y:S02]  /*8bb0*/  LOP3.LUT R62, R66, 0xffff0000, RZ, 0xc0, !PT ;  /* 0xffff0000423e7812 */ /* 0x000fe400078ec0ff */
[C---:B------:R-:W-:Y:S02]  /*8bc0*/  SHF.L.U32 R63, R67.reuse, 0x10, RZ ;  /* 0x00000010433f7819 */ /* 0x040fe400000006ff */
[----:B------:R-:W-:Y:S02]  /*8bd0*/  IADD3 R112, PT, PT, R112, 0xc0, RZ ;  /* 0x000000c070707810 */ /* 0x000fe40007ffe0ff */
[----:B------:R-:W-:Y:S02]  /*8be0*/  LOP3.LUT R64, R67, 0xffff0000, RZ, 0xc0, !PT ;  /* 0xffff000043407812 */ /* 0x000fe400078ec0ff */
[C---:B------:R-:W-:Y:S01]  /*8bf0*/  SHF.L.U32 R65, R72.reuse, 0x10, RZ ;  /* 0x0000001048417819 */ /* 0x040fe200000006ff */
[C---:B-1----:R-:W-:Y:S01]  /*8c00*/  FMUL R4, R47.reuse, R4 ;  /* 0x000000042f047220 */ /* 0x042fe20000400000 */
[----:B------:R-:W-:Y:S01]  /*8c10*/  LOP3.LUT R66, R72, 0xffff0000, RZ, 0xc0, !PT ;  /* 0xffff000048427812 */ /* 0x000fe200078ec0ff */
[----:B------:R-:W-:Y:S01]  /*8c20*/  FMUL R5, R47, R5 ;  /* 0x000000052f057220 */ /* 0x000fe20000400000 */
[----:B------:R-:W-:Y:S01]  /*8c30*/  LOP3.LUT R112, R112, 0xfefffff8, RZ, 0xc0, !PT ;  /* 0xfefffff870707812 */ /* 0x000fe200078ec0ff */
[----:B------:R-:W-:Y:S01]  /*8c40*/  FFMA R4, R49, R48, R4 ;  /* 0x0000003031047223 */ /* 0x000fe20000000004 */
[----:B------:R-:W-:Y:S01]  /*8c50*/  FMUL R6, R47, R6 ;  /* 0x000000062f067220 */ /* 0x000fe20000400000 */
[----:B------:R-:W-:Y:S01]  /*8c60*/  FFMA R5, R49, R50, R5 ;  /* 0x0000003231057223 */ /* 0x000fe20000000005 */
[----:B------:R-:W-:Y:S01]  /*8c70*/  SHF.L.U32 R67, R73, 0x10, RZ ;  /* 0x0000001049437819 */ /* 0x000fe200000006ff */
[----:B------:R1:W-:Y:S01]  /*8c80*/  SYNCS.ARRIVE.TRANS64.RED.A1T0 RZ, [R112+URZ], RZ ;  /* 0x000000ff70ff79a7 */ /* 0x0003e200081004ff */
[----:B------:R-:W-:Y:S01]  /*8c90*/  FFMA R6, R49, R51, R6 ;  /* 0x0000003331067223 */ /* 0x000fe20000000006 */
[----:B------:R-:W-:Y:S01]  /*8ca0*/  FMUL R7, R47, R7 ;  /* 0x000000072f077220 */ /* 0x000fe20000400000 */
[----:B------:R-:W-:Y:S01]  /*8cb0*/  F2FP.BF16.F32.PACK_AB R4, R5, R4 ;  /* 0x000000040504723e */ /* 0x000fe200000010ff */
[C---:B------:R-:W-:Y:S01]  /*8cc0*/  FMUL R8, R47.reuse, R8 ;  /* 0x000000082f087220 */ /* 0x040fe20000400000 */
[----:B------:R-:W-:Y:S01]  /*8cd0*/  FMUL R9, R47, R9 ;  /* 0x000000092f097220 */ /* 0x000fe20000400000 */
[----:B------:R-:W-:Y:S01]  /*8ce0*/  LOP3.LUT R68, R73, 0xffff0000, RZ, 0xc0, !PT ;  /* 0xffff000049447812 */ /* 0x000fe200078ec0ff */
[C---:B------:R-:W-:Y:S01]  /*8cf0*/  FFMA R7, R49.reuse, R52, R7 ;  /* 0x0000003431077223 */ /* 0x040fe20000000007 */
[C---:B------:R-:W-:Y:S01]  /*8d00*/  FFMA R8, R49.reuse, R53, R8 ;  /* 0x0000003531087223 */ /* 0x040fe20000000008 */
[C---:B------:R-:W-:Y:S01]  /*8d10*/  SHF.L.U32 R69, R74.reuse, 0x10, RZ ;  /* 0x000000104a457819 */ /* 0x040fe200000006ff */
[----:B------:R-:W-:Y:S01]  /*8d20*/  FFMA R9, R49, R54, R9 ;  /* 0x0000003631097223 */ /* 0x000fe20000000009 */
[----:B------:R-:W-:Y:S01]  /*8d30*/  FMUL R10, R47, R10 ;  /* 0x0000000a2f0a7220 */ /* 0x000fe20000400000 */
[----:B------:R-:W-:Y:S01]  /*8d40*/  F2FP.BF16.F32.PACK_AB R5, R7, R6 ;  /* 0x000000060705723e */ /* 0x000fe200000010ff */
[C---:B------:R-:W-:Y:S01]  /*8d50*/  FMUL R11, R47.reuse, R11 ;  /* 0x0000000b2f0b7220 */ /* 0x040fe20000400000 */
[----:B------:R-:W-:Y:S01]  /*8d60*/  FMUL R0, R47, R12 ;  /* 0x0000000c2f007220 */ /* 0x000fe20000400000 */
[----:B------:R-:W-:Y:S01]  /*8d70*/  F2FP.BF16.F32.PACK_AB R6, R9, R8 ;  /* 0x000000080906723e */ /* 0x000fe200000010ff */
[C---:B------:R-:W-:Y:S01]  /*8d80*/  FFMA R10, R49.reuse, R55, R10 ;  /* 0x00000037310a7223 */ /* 0x040fe2000000000a */
[C---:B------:R-:W-:Y:S01]  /*8d90*/  FFMA R11, R49.reuse, R56, R11 ;  /* 0x00000038310b7223 */ /* 0x040fe2000000000b */
[----:B------:R-:W-:Y:S01]  /*8da0*/  LOP3.LUT R70, R74, 0xffff0000, RZ, 0xc0, !PT ;  /* 0xffff00004a467812 */ /* 0x000fe200078ec0ff */
[----:B------:R-:W-:Y:S01]  /*8db0*/  FFMA R0, R49, R57, R0 ;  /* 0x0000003931007223 */ /* 0x000fe20000000000 */
[----:B------:R-:W-:Y:S01]  /*8dc0*/  FMUL R2, R47, R13 ;  /* 0x0000000d2f027220 */ /* 0x000fe20000400000 */
[----:B------:R-:W-:Y:S01]  /*8dd0*/  SHF.L.U32 R71, R75, 0x10, RZ ;  /* 0x000000104b477819 */ /* 0x000fe200000006ff */
[----:B------:R-:W-:Y:S01]  /*8de0*/  FMUL R3, R47, R14 ;  /* 0x0000000e2f037220 */ /* 0x000fe20000400000 */
[----:B------:R-:W-:Y:S01]  /*8df0*/  F2FP.BF16.F32.PACK_AB R7, R11, R10 ;  /* 0x0000000a0b07723e */ /* 0x000fe200000010ff */
[----:B------:R-:W-:Y:S01]  /*8e00*/  FFMA R2, R49, R58, R2 ;  /* 0x0000003a31027223 */ /* 0x000fe20000000002 */
[C---:B------:R-:W-:Y:S01]  /*8e10*/  FMUL R15, R47.reuse, R15 ;  /* 0x0000000f2f0f7220 */ /* 0x040fe20000400000 */
[C---:B------:R-:W-:Y:S01]  /*8e20*/  FMUL R12, R47.reuse, R16 ;  /* 0x000000102f0c7220 */ /* 0x040fe20000400000 */
[----:B------:R-:W-:Y:S01]  /*8e30*/  FMUL R13, R47, R17 ;  /* 0x000000112f0d7220 */ /* 0x000fe20000400000 */
[----:B------:R1:W-:Y:S01]  /*8e40*/  STS.128 [R104+0x6000], R4 ;  /* 0x0060000468007388 */ /* 0x0003e20000000c00 */
[----:B------:R-:W-:Y:S01]  /*8e50*/  LOP3.LUT R72, R75, 0xffff0000, RZ, 0xc0, !PT ;  /* 0xffff00004b487812 */ /* 0x000fe200078ec0ff */
[C---:B------:R-:W-:Y:S01]  /*8e60*/  FFMA R3, R49.reuse, R59, R3 ;  /* 0x0000003b31037223 */ /* 0x040fe20000000003 */
[----:B------:R-:W-:Y:S01]  /*8e70*/  SHF.L.U32 R73, R80, 0x10, RZ ;  /* 0x0000001050497819 */ /* 0x000fe200000006ff */
[C---:B------:R-:W-:Y:S01]  /*8e80*/  FFMA R15, R49.reuse, R60, R15 ;  /* 0x0000003c310f7223 */ /* 0x040fe2000000000f */
[----:B------:R-:W-:Y:S01]  /*8e90*/  F2FP.BF16.F32.PACK_AB R8, R2, R0 ;  /* 0x000000000208723e */ /* 0x000fe200000010ff */
[C---:B------:R-:W-:Y:S01]  /*8ea0*/  FFMA R12, R49.reuse, R61, R12 ;  /* 0x0000003d310c7223 */ /* 0x040fe2000000000c */
[----:B------:R-:W-:Y:S01]  /*8eb0*/  FFMA R13, R49, R62, R13 ;  /* 0x0000003e310d7223 */ /* 0x000fe2000000000d */
[C---:B------:R-:W-:Y:S01]  /*8ec0*/  FMUL R14, R47.reuse, R18 ;  /* 0x000000122f0e7220 */ /* 0x040fe20000400000 */
[C---:B------:R-:W-:Y:S01]  /*8ed0*/  FMUL R19, R47.reuse, R19 ;  /* 0x000000132f137220 */ /* 0x040fe20000400000 */
[C---:B------:R-:W-:Y:S01]  /*8ee0*/  FMUL R16, R47.reuse, R20 ;  /* 0x000000142f107220 */ /* 0x040fe20000400000 */
[----:B------:R-:W-:Y:S01]  /*8ef0*/  FMUL R17, R47, R21 ;  /* 0x000000152f117220 */ /* 0x000fe20000400000 */
[----:B------:R-:W-:Y:S01]  /*8f00*/  FFMA R14, R49, R63, R14 ;  /* 0x0000003f310e7223 */ /* 0x000fe2000000000e */
        /* <DEDUP_REMOVED lines=11> */
[----:B------:R-:W-:Y:S01]  /*8fc0*/  F2FP.BF16.F32.PACK_AB R9, R15, R3 ;  /* 0x000000030f09723e */ /* 0x000fe200000010ff */
[----:B------:R-:W-:Y:S01]  /*8fd0*/  FFMA R20, R49, R69, R20 ;  /* 0x0000004531147223 */ /* 0x000fe20000000014 */
[----:B------:R-:W-:Y:S01]  /*8fe0*/  F2FP.BF16.F32.PACK_AB R10, R13, R12 ;  /* 0x0000000c0d0a723e */ /* 0x000fe200000010ff */
[----:B------:R-:W-:Y:S01]  /*8ff0*/  FMUL R24, R47, R28 ;  /* 0x0000001c2f187220 */ /* 0x000fe20000400000 */
[----:B------:R-:W-:Y:S01]  /*9000*/  F2FP.BF16.F32.PACK_AB R11, R19, R14 ;  /* 0x0000000e130b723e */ /* 0x000fe200000010ff */
[----:B------:R-:W-:Y:S01]  /*9010*/  FFMA R21, R49, R70, R21 ;  /* 0x0000004631157223 */ /* 0x000fe20000000015 */
[----:B------:R-:W-:Y:S01]  /*9020*/  LOP3.LUT R74, R80, 0xffff0000, RZ, 0xc0, !PT ;  /* 0xffff0000504a7812 */ /* 0x000fe200078ec0ff */
[----:B------:R-:W-:Y:S01]  /*9030*/  FMUL R25, R47, R29 ;  /* 0x0000001d2f197220 */ /* 0x000fe20000400000 */
[----:B------:R-:W-:Y:S01]  /*9040*/  SHF.L.U32 R75, R81, 0x10, RZ ;  /* 0x00000010514b7819 */ /* 0x000fe200000006ff */
[----:B------:R1:W-:Y:S01]  /*9050*/  STS.128 [R103+0x6010], R8 ;  /* 0x0060100867007388 */ /* 0x0003e20000000c00 */
[----:B------:R-:W-:Y:S01]  /*9060*/  FFMA R22, R49, R71, R22 ;  /* 0x0000004731167223 */ /* 0x000fe20000000016 */
[----:B------:R-:W-:Y:S01]  /*9070*/  LOP3.LUT R76, R81, 0xffff0000, RZ, 0xc0, !PT ;  /* 0xffff0000514c7812 */ /* 0x000fe200078ec0ff */
[----:B------:R-:W-:Y:S01]  /*9080*/  FMUL R26, R47, R30 ;  /* 0x0000001e2f1a7220 */ /* 0x000fe20000400000 */
[----:B------:R-:W-:Y:S01]  /*9090*/  FFMA R27, R49, R72, R27 ;  /* 0x00000048311b7223 */ /* 0x000fe2000000001b */
[C---:B------:R-:W-:Y:S01]  /*90a0*/  SHF.L.U32 R77, R82.reuse, 0x10, RZ ;  /* 0x00000010524d7819 */ /* 0x040fe200000006ff */
[----:B------:R-:W-:Y:S01]  /*90b0*/  FMUL R31, R47, R31 ;  /* 0x0000001f2f1f7220 */ /* 0x000fe20000400000 */
[----:B------:R-:W-:Y:S01]  /*90c0*/  FFMA R24, R49, R73, R24 ;  /* 0x0000004931187223 */ /* 0x000fe20000000018 */
[----:B------:R-:W-:Y:S01]  /*90d0*/  LOP3.LUT R78, R82, 0xffff0000, RZ, 0xc0, !PT ;  /* 0xffff0000524e7812 */ /* 0x000fe200078ec0ff */
[----:B------:R-:W-:Y:S01]  /*90e0*/  FMUL R28, R47, R32 ;  /* 0x000000202f1c7220 */ /* 0x000fe20000400000 */
[----:B------:R-:W-:Y:S01]  /*90f0*/  FFMA R25, R49, R74, R25 ;  /* 0x0000004a31197223 */ /* 0x000fe20000000019 */
[----:B------:R-:W-:Y:S01]  /*9100*/  SHF.L.U32 R79, R83, 0x10, RZ ;  /* 0x00000010534f7819 */ /* 0x000fe200000006ff */
[----:B------:R-:W-:Y:S01]  /*9110*/  FMUL R29, R47, R33 ;  /* 0x000000212f1d7220 */ /* 0x000fe20000400000 */
[----:B------:R-:W-:Y:S01]  /*9120*/  F2FP.BF16.F32.PACK_AB R16, R17, R16 ;  /* 0x000000101110723e */ /* 0x000fe200000010ff */
[----:B------:R-:W-:Y:S01]  /*9130*/  FFMA R26, R49, R75, R26 ;  /* 0x0000004b311a7223 */ /* 0x000fe2000000001a */
[----:B------:R-:W-:Y:S01]  /*9140*/  LOP3.LUT R80, R83, 0xffff0000, RZ, 0xc0, !PT ;  /* 0xffff000053507812 */ /* 0x000fe200078ec0ff */
        /* <DEDUP_REMOVED lines=33> */
.L_x_141:
[----:B------:R-:W-:Y:S05]  /*9360*/  BSYNC.RECONVERGENT B0 ;  /* 0x0000000000007941 */ /* 0x000fea0003800200 */
.L_x_140:
[----:B------:R-:W-:Y:S01]  /*9370*/  BAR.SYNC.DEFER_BLOCKING 0x1, 0x80 ;  /* 0x0042000000007b1d */ /* 0x000fe20000010000 */
[----:B------:R-:W-:Y:S01]  /*9380*/  UISETP.NE.AND UP0, UPT, UR49, -0x4, UPT ;  /* 0xfffffffc3100788c */ /* 0x000fe2000bf05270 */
[----:B------:R-:W-:Y:S08]  /*9390*/  IADD3 R45, PT, PT, R45, 0x1, RZ ;  /* 0x000000012d2d7810 */ /* 0x000ff00007ffe0ff */
[----:B------:R-:W-:Y:S05]  /*93a0*/  BRA.U !UP0, `(.L_x_142) ;  /* 0x0000000108287547 */ /* 0x000fea000b800000 */
[----:B------:R-:W-:Y:S01]  /*93b0*/  ISETP.NE.AND P0, PT, R111, RZ, PT ;  /* 0x000000ff6f00720c */ /* 0x000fe20003f05270 */
[----:B------:R-:W-:Y:S01]  /*93c0*/  IMAD.U32 R2, RZ, RZ, UR51 ;  /* 0x00000033ff027e24 */ /* 0x000fe2000f8e00ff */
[----:B------:R-:W-:Y:S01]  /*93d0*/  UIADD3 UR51, UPT, UPT, UR51, 0x1, URZ ;  /* 0x0000000133337890 */ /* 0x000fe2000fffe0ff */
[----:B------:R-:W-:Y:S03]  /*93e0*/  IMAD.U32 R0, RZ, RZ, UR37 ;  /* 0x00000025ff007e24 */ /* 0x000fe6000f8e00ff */
[----:B------:R-:W-:Y:S04]  /*93f0*/  UISETP.NE.AND UP0, UPT, UR51, 0x4, UPT ;  /* 0x000000043300788c */ /* 0x000fe8000bf05270 */
[----:B------:R-:W-:Y:S03]  /*9400*/  USEL UR51, UR51, URZ, UP0 ;  /* 0x000000ff33337287 */ /* 0x000fe60008000000 */
[----:B------:R-:W-:Y:S05]  /*9410*/  @P0 LEA R2, R2, UR48, 0x3 ;  /* 0x0000003002020c11 */ /* 0x000fea000f8e18ff */
[----:B------:R-:W-:Y:S05]  /*9420*/  @P0 VIADD R2, R2, 0x50 ;  /* 0x0000005002020836 */ /* 0x000fea0000000000 */
[----:B------:R-:W-:Y:S04]  /*9430*/  @P0 PRMT R0, R0, 0x654, R2 ;  /* 0x0000065400000816 */ /* 0x000fe80000000002 */
[----:B------:R2:W-:Y:S03]  /*9440*/  @P0 SYNCS.ARRIVE.TRANS64.RED.A1T0 RZ, [R0+URZ], RZ ;  /* 0x000000ff00ff09a7 */ /* 0x0005e600081004ff */
.L_x_142:
[----:B------:R-:W-:Y:S01]  /*9450*/  ISETP.NE.AND P2, PT, R107, RZ, PT ;  /* 0x000000ff6b00720c */ /* 0x000fe20003f45270 */
[----:B------:R-:W-:Y:S01]  /*9460*/  UIADD3 UR49, UPT, UPT, UR49, 0x4, URZ ;  /* 0x0000000431317890 */ /* 0x000fe2000fffe0ff */
[----:B------:R-:W-:Y:S01]  /*9470*/  ISETP.NE.AND P0, PT, R109, 0x2, PT ;  /* 0x000000026d00780c */ /* 0x000fe20003f05270 */
[----:B------:R-:W-:Y:S01]  /*9480*/  IMAD.IADD R15, R43, 0x1, R90 ;  /* 0x000000012b0f7824 */ /* 0x000fe200078e025a */
[----:B------:R-:W-:Y:S01]  /*9490*/  ISETP.NE.AND P1, PT, R45, 0x4, PT ;  /* 0x000000042d00780c */ /* 0x000fe20003f25270 */
[----:B------:R-:W-:Y:S01]  /*94a0*/  IMAD.IADD R14, R44, 0x1, R91 ;  /* 0x000000012c0e7824 */ /* 0x000fe200078e025b */
[----:B------:R-:W-:Y:S02]  /*94b0*/  SEL R2, RZ, 0x1, P0 ;  /* 0x00000001ff027807 */ /* 0x000fe40000000000 */
[----:B--2---:R-:W-:Y:S02]  /*94c0*/  SEL R0, RZ, 0x1, P1 ;  /* 0x00000001ff007807 */ /* 0x004fe40000800000 */
[----:B------:R-:W-:Y:S02]  /*94d0*/  LOP3.LUT R99, R99, R2, RZ, 0x3c, !PT ;  /* 0x0000000263637212 */ /* 0x000fe400078e3cff */
[----:B------:R-:W-:Y:S02]  /*94e0*/  LOP3.LUT R100, R100, R0, RZ, 0x3c, !PT ;  /* 0x0000000064647212 */ /* 0x000fe400078e3cff */
[----:B------:R-:W-:Y:S02]  /*94f0*/  @P2 R2UR UR36, R98 ;  /* 0x00000000622422ca */ /* 0x000fe400000e0000 */
[----:B------:R-:W-:Y:S02]  /*9500*/  SEL R109, R109, RZ, P0 ;  /* 0x000000ff6d6d7207 */ /* 0x000fe40000000000 */
[----:B------:R-:W-:Y:S01]  /*9510*/  SEL R45, R45, RZ, P1 ;  /* 0x000000ff2d2d7207 */ /* 0x000fe20000800000 */
[----:B------:R-:W-:Y:S10]  /*9520*/  @P2 BRA `(.L_x_143) ;  /* 0xffffffc000542947 */ /* 0x000ff4000383ffff */
[----:B------:R-:W-:-:S09]  /*9530*/  UISETP.NE.AND UP0, UPT, UR50, URZ, UPT ;  /* 0x000000ff3200728c */ /* 0x000fd2000bf05270 */
[----:B------:R-:W-:Y:S05]  /*9540*/  BRA.U !UP0, `(.L_x_144) ;  /* 0x0000000108487547 */ /* 0x000fea000b800000 */
[----:B------:R-:W2:Y:S02]  /*9550*/  LDCU.64 UR4, c[0x0][0x890] ;  /* 0x00011200ff0477ac */ /* 0x000ea40008000a00 */
[----:B--2---:R-:W-:-:S04]  /*9560*/  UISETP.NE.U32.AND UP0, UPT, UR4, URZ, UPT ;  /* 0x000000ff0400728c */ /* 0x004fc8000bf05070 */
[----:B------:R-:W-:-:S09]  /*9570*/  UISETP.NE.AND.EX UP0, UPT, UR5, URZ, UPT, UP0 ;  /* 0x000000ff0500728c */ /* 0x000fd2000bf05300 */
[----:B------:R-:W-:Y:S05]  /*9580*/  BRA.U UP0, `(.L_x_145) ;  /* 0x00000001000c7547 */ /* 0x000fea000b800000 */
[----:B------:R-:W-:-:S13]  /*9590*/  FSETP.NEU.AND P0, PT, R49, RZ, PT ;  /* 0x000000ff3100720b */ /* 0x000fda0003f0d000 */
[----:B------:R-:W-:Y:S05]  /*95a0*/  @!P0 EXIT ;  /* 0x000000000000894d */ /* 0x000fea0003800000 */
[----:B------:R-:W-:Y:S05]  /*95b0*/  BRA `(.L_x_144) ;  /* 0x00000000002c7947 */ /* 0x000fea0003800000 */
.L_x_145:
[----:B------:R-:W-:Y:S01]  /*95c0*/  ISETP.NE.AND P0, PT, R108, RZ, PT ;  /* 0x000000ff6c00720c */ /* 0x000fe20003f05270 */
[----:B------:R-:W-:-:S12]  /*95d0*/  BSSY.RECONVERGENT B0, `(.L_x_144) ;  /* 0x0000009000007945 */ /* 0x000fd80003800200 */
[----:B------:R-:W-:Y:S05]  /*95e0*/  @P0 BRA `(.L_x_146) ;  /* 0x0000000000140947 */ /* 0x000fea0003800000 */
[----:B------:R-:W2:Y:S02]  /*95f0*/  LDCU.64 UR4, c[0x0][0x888] ;  /* 0x00011100ff0477ac */ /* 0x000ea40008000a00 */
[----:B--2---:R-:W-:-:S04]  /*9600*/  ISETP.NE.U32.AND P0, PT, RZ, UR4, PT ;  /* 0x00000004ff007c0c */ /* 0x004fc8000bf05070 */
[----:B------:R-:W-:-:S13]  /*9610*/  ISETP.NE.AND.EX P0, PT, RZ, UR5, PT, P0 ;  /* 0x00000005ff007c0c */ /* 0x000fda000bf05300 */
[----:B------:R-:W-:Y:S05]  /*9620*/  @!P0 EXIT ;  /* 0x000000000000894d */ /* 0x000fea0003800000 */
[----:B------:R-:W-:Y:S05]  /*9630*/  BRA `(.L_x_147) ;  /* 0x0000000000087947 */ /* 0x000fea0003800000 */
.L_x_146:
[----:B------:R-:W-:-:S13]  /*9640*/  FSETP.NEU.AND P0, PT, R49, RZ, PT ;  /* 0x000000ff3100720b */ /* 0x000fda0003f0d000 */
[----:B------:R-:W-:Y:S05]  /*9650*/  @!P0 EXIT ;  /* 0x000000000000894d */ /* 0x000fea0003800000 */
.L_x_147:
[----:B------:R-:W-:Y:S05]  /*9660*/  BSYNC.RECONVERGENT B0 ;  /* 0x0000000000007941 */ /* 0x000fea0003800200 */
.L_x_144:
[----:B------:R-:W-:Y:S01]  /*9670*/  ULEA UR4, UR51, UR48, 0x3 ;  /* 0x0000003033047291 */ /* 0x000fe2000f8e18ff */
[----:B------:R-:W-:-:S04]  /*9680*/  DEPBAR.LE SB0, 0x0 ;  /* 0x000080000000791a */ /* 0x000fc80000000000 */
[----:B------:R-:W-:-:S04]  /*9690*/  UIADD3 UR4, UPT, UPT, UR4, 0x50, URZ ;  /* 0x0000005004047890 */ /* 0x000fc8000fffe0ff */
[----:B------:R-:W-:-:S09]  /*96a0*/  UPRMT UR4, UR37, 0x654, UR4 ;  /* 0x0000065425047896 */ /* 0x000fd20008000004 */
[----:B------:R-:W-:Y:S01]  /*96b0*/  SYNCS.ARRIVE.TRANS64.RED.A1T0 RZ, [UR4], RZ ;  /* 0x000000ffffff79a7 */ /* 0x000fe20008100404 */
[----:B------:R-:W-:Y:S05]  /*96c0*/  EXIT ;  /* 0x000000000000794d */ /* 0x000fea0003800000 */
.L_x_24:
[----:B--2---:R2:W4:Y:S02]  /*96d0*/  SYNCS.PHASECHK.TRANS64.TRYWAIT P0, [R2+URZ+0xf0], R3 ;  /* 0x0000f003020075a7 */ /* 0x00452400080011ff */
[----:B----4-:R-:W-:Y:S05]  /*96e0*/  @!P0 NANOSLEEP.SYNCS 0x989680 ;  /* 0x009896800000895d */ /* 0x010fea0003900000 */
[----:B------:R-:W4:Y:S02]  /*96f0*/  @!P0 SYNCS.PHASECHK.TRANS64 P0, [R2+URZ+0xf0], R3 ;  /* 0x0000f003020085a7 */ /* 0x000f2400080010ff */
[----:B----4-:R-:W-:Y:S05]  /*9700*/  @!P0 BRA `(.L_x_24) ;  /* 0xfffffffc00f08947 */ /* 0x010fea000383ffff */
[----:B------:R-:W-:Y:S05]  /*9710*/  BRA `(.L_x_148) ;  /* 0xffffff8000347947 */ /* 0x000fea000383ffff */
.L_x_27:
[----:B------:R-:W-:-:S07]  /*9720*/  MOV R2, UR33 ;  /* 0x0000002100027c02 */ /* 0x000fce0008000f00 */
.L_x_149:
[----:B-1----:R1:W2:Y:S02]  /*9730*/  SYNCS.PHASECHK.TRANS64.TRYWAIT P0, [R2+URZ+0x18], R4 ;  /* 0x00001804020075a7 */ /* 0x0022a400080011ff */
[----:B--2---:R-:W-:Y:S05]  /*9740*/  @!P0 NANOSLEEP.SYNCS 0x989680 ;  /* 0x009896800000895d */ /* 0x004fea0003900000 */
[----:B------:R-:W2:Y:S02]  /*9750*/  @!P0 SYNCS.PHASECHK.TRANS64 P0, [R2+URZ+0x18], R4 ;  /* 0x00001804020085a7 */ /* 0x000ea400080010ff */
[----:B--2---:R-:W-:Y:S05]  /*9760*/  @!P0 BRA `(.L_x_149) ;  /* 0xfffffffc00f08947 */ /* 0x004fea000383ffff */
[----:B------:R-:W-:Y:S05]  /*9770*/  BRA `(.L_x_26) ;  /* 0xffffff80009c7947 */ /* 0x000fea000383ffff */
.L_x_34:
[----:B-1----:R-:W-:-:S07]  /*9780*/  MOV R2, UR33 ;  /* 0x0000002100027c02 */ /* 0x002fce0008000f00 */
.L_x_150:
[----:B-1----:R1:W2:Y:S02]  /*9790*/  SYNCS.PHASECHK.TRANS64.TRYWAIT P0, [R2+URZ+0x18], R4 ;  /* 0x00001804020075a7 */ /* 0x0022a400080011ff */
[----:B--2---:R-:W-:Y:S05]  /*97a0*/  @!P0 NANOSLEEP.SYNCS 0x989680 ;  /* 0x009896800000895d */ /* 0x004fea0003900000 */
[----:B------:R-:W2:Y:S02]  /*97b0*/  @!P0 SYNCS.PHASECHK.TRANS64 P0, [R2+URZ+0x18], R4 ;  /* 0x00001804020085a7 */ /* 0x000ea400080010ff */
[----:B--2---:R-:W-:Y:S05]  /*97c0*/  @!P0 BRA `(.L_x_150) ;  /* 0xfffffffc00f08947 */ /* 0x004fea000383ffff */
[----:B------:R-:W-:Y:S05]  /*97d0*/  BRA `(.L_x_33) ;  /* 0xffffff8400887947 */ /* 0x000fea000383ffff */
.L_x_39:
[----:B-1----:R1:W2:Y:S02]  /*97e0*/  SYNCS.PHASECHK.TRANS64.TRYWAIT P0, [R2+URZ+0x80], R3 ;  /* 0x00008003020075a7 */ /* 0x0022a400080011ff */
[----:B--2---:R-:W-:Y:S05]  /*97f0*/  @!P0 NANOSLEEP.SYNCS 0x989680 ;  /* 0x009896800000895d */ /* 0x004fea0003900000 */
[----:B------:R-:W2:Y:S02]  /*9800*/  @!P0 SYNCS.PHASECHK.TRANS64 P0, [R2+URZ+0x80], R3 ;  /* 0x00008003020085a7 */ /* 0x000ea400080010ff */
[----:B--2---:R-:W-:Y:S05]  /*9810*/  @!P0 BRA `(.L_x_39) ;  /* 0xfffffffc00f08947 */ /* 0x004fea000383ffff */
[----:B------:R-:W-:Y:S05]  /*9820*/  BRA `(.L_x_151) ;  /* 0xffffff8800547947 */ /* 0x000fea000383ffff */
.L_x_43:
[----:B---3--:R-:W-:-:S07]  /*9830*/  MOV R0, UR5 ;  /* 0x0000000500007c02 */ /* 0x008fce0008000f00 */
.L_x_152:
[----:B-1----:R1:W2:Y:S02]  /*9840*/  SYNCS.PHASECHK.TRANS64.TRYWAIT P0, [R0+URZ], R2 ;  /* 0x00000002000075a7 */ /* 0x0022a400080011ff */
[----:B--2---:R-:W-:Y:S05]  /*9850*/  @!P0 NANOSLEEP.SYNCS 0x989680 ;  /* 0x009896800000895d */ /* 0x004fea0003900000 */
[----:B------:R-:W2:Y:S02]  /*9860*/  @!P0 SYNCS.PHASECHK.TRANS64 P0, [R0+URZ], R2 ;  /* 0x00000002000085a7 */ /* 0x000ea400080010ff */
[----:B--2---:R-:W-:Y:S05]  /*9870*/  @!P0 BRA `(.L_x_152) ;  /* 0xfffffffc00f08947 */ /* 0x004fea000383ffff */
[----:B------:R-:W-:Y:S05]  /*9880*/  BRA `(.L_x_153) ;  /* 0xffffff8c00c47947 */ /* 0x000fea000383ffff */
.L_x_44:
[----:B---3--:R-:W-:-:S07]  /*9890*/  MOV R0, UR5 ;  /* 0x0000000500007c02 */ /* 0x008fce0008000f00 */
.L_x_154:
[----:B-1----:R1:W2:Y:S02]  /*98a0*/  SYNCS.PHASECHK.TRANS64.TRYWAIT P0, [R0+URZ], R2 ;  /* 0x00000002000075a7 */ /* 0x0022a400080011ff */
[----:B--2---:R-:W-:Y:S05]  /*98b0*/  @!P0 NANOSLEEP.SYNCS 0x989680 ;  /* 0x009896800000895d */ /* 0x004fea0003900000 */
[----:B------:R-:W2:Y:S02]  /*98c0*/  @!P0 SYNCS.PHASECHK.TRANS64 P0, [R0+URZ], R2 ;  /* 0x00000002000085a7 */ /* 0x000ea400080010ff */
[----:B--2---:R-:W-:Y:S05]  /*98d0*/  @!P0 BRA `(.L_x_154) ;  /* 0xfffffffc00f08947 */ /* 0x004fea000383ffff */
[----:B------:R-:W-:Y:S05]  /*98e0*/  BRA `(.L_x_155) ;  /* 0xffffff8c00d07947 */ /* 0x000fea000383ffff */
.L_x_47:
[----:B-1----:R1:W2:Y:S02]  /*98f0*/  SYNCS.PHASECHK.TRANS64.TRYWAIT P0, [R0+URZ+0xe0], R4 ;  /* 0x0000e004000075a7 */ /* 0x0022a400080011ff */
[----:B--2---:R-:W-:Y:S05]  /*9900*/  @!P0 NANOSLEEP.SYNCS 0x989680 ;  /* 0x009896800000895d */ /* 0x004fea0003900000 */
[----:B------:R-:W2:Y:S02]  /*9910*/  @!P0 SYNCS.PHASECHK.TRANS64 P0, [R0+URZ+0xe0], R4 ;  /* 0x0000e004000085a7 */ /* 0x000ea400080010ff */
[----:B--2---:R-:W-:Y:S05]  /*9920*/  @!P0 BRA `(.L_x_47) ;  /* 0xfffffffc00f08947 */ /* 0x004fea000383ffff */
[----:B------:R-:W-:Y:S05]  /*9930*/  BRA `(.L_x_156) ;  /* 0xffffff9000307947 */ /* 0x000fea000383ffff */
.L_x_48:
[----:B------:R-:W-:-:S07]  /*9940*/  MOV R0, UR5 ;  /* 0x0000000500007c02 */ /* 0x000fce0008000f00 */
.L_x_157:
[----:B-1----:R1:W2:Y:S02]  /*9950*/  SYNCS.PHASECHK.TRANS64.TRYWAIT P0, [R0+URZ+0x90], R5 ;  /* 0x00009005000075a7 */ /* 0x0022a400080011ff */
[----:B--2---:R-:W-:Y:S05]  /*9960*/  @!P0 NANOSLEEP.SYNCS 0x989680 ;  /* 0x009896800000895d */ /* 0x004fea0003900000 */
[----:B------:R-:W2:Y:S02]  /*9970*/  @!P0 SYNCS.PHASECHK.TRANS64 P0, [R0+URZ+0x90], R5 ;  /* 0x00009005000085a7 */ /* 0x000ea400080010ff */
[----:B--2---:R-:W-:Y:S05]  /*9980*/  @!P0 BRA `(.L_x_157) ;  /* 0xfffffffc00f08947 */ /* 0x004fea000383ffff */
[----:B------:R-:W-:Y:S05]  /*9990*/  BRA `(.L_x_158) ;  /* 0xffffff9000407947 */ /* 0x000fea000383ffff */
.L_x_49:
[----:B-1----:R1:W2:Y:S02]  /*99a0*/  SYNCS.PHASECHK.TRANS64.TRYWAIT P1, [R0+URZ+0x80], R4 ;  /* 0x00008004000075a7 */ /* 0x0022a400080211ff */
[----:B--2---:R-:W-:Y:S05]  /*99b0*/  @!P1 NANOSLEEP.SYNCS 0x989680 ;  /* 0x009896800000995d */ /* 0x004fea0003900000 */
[----:B------:R-:W2:Y:S02]  /*99c0*/  @!P1 SYNCS.PHASECHK.TRANS64 P1, [R0+URZ+0x80], R4 ;  /* 0x00008004000095a7 */ /* 0x000ea400080210ff */
[----:B--2---:R-:W-:Y:S05]  /*99d0*/  @!P1 BRA `(.L_x_49) ;  /* 0xfffffffc00f09947 */ /* 0x004fea000383ffff */
[----:B------:R-:W-:Y:S05]  /*99e0*/  BRA `(.L_x_159) ;  /* 0xffffff9000707947 */ /* 0x000fea000383ffff */
.L_x_52:
[----:B------:R-:W-:-:S07]  /*99f0*/  MOV R0, UR5 ;  /* 0x0000000500007c02 */ /* 0x000fce0008000f00 */
.L_x_160:
[----:B-1----:R1:W2:Y:S02]  /*9a00*/  SYNCS.PHASECHK.TRANS64.TRYWAIT P0, [R0+URZ+0x90], R2 ;  /* 0x00009002000075a7 */ /* 0x0022a400080011ff */
[----:B--2---:R-:W-:Y:S05]  /*9a10*/  @!P0 NANOSLEEP.SYNCS 0x989680 ;  /* 0x009896800000895d */ /* 0x004fea0003900000 */
[----:B------:R-:W2:Y:S02]  /*9a20*/  @!P0 SYNCS.PHASECHK.TRANS64 P0, [R0+URZ+0x90], R2 ;  /* 0x00009002000085a7 */ /* 0x000ea400080010ff */
[----:B--2---:R-:W-:Y:S05]  /*9a30*/  @!P0 BRA `(.L_x_160) ;  /* 0xfffffffc00f08947 */ /* 0x004fea000383ffff */
[----:B------:R-:W-:Y:S05]  /*9a40*/  BRA `(.L_x_51) ;  /* 0xffffff9000c47947 */ /* 0x000fea000383ffff */
.L_x_61:
[----:B-1----:R-:W-:-:S04]  /*9a50*/  MOV R4, UR6 ;  /* 0x0000000600047c02 */ /* 0x002fc80008000f00 */
[----:B------:R1:W2:Y:S03]  /*9a60*/  SYNCS.PHASECHK.TRANS64.TRYWAIT P0, [R4+URZ+0x8], R5 ;  /* 0x00000805040075a7 */ /* 0x0002a600080011ff */
[----:B--2---:R-:W-:Y:S05]  /*9a70*/  @!P0 NANOSLEEP.SYNCS 0x989680 ;  /* 0x009896800000895d */ /* 0x004fea0003900000 */
[----:B------:R-:W2:Y:S02]  /*9a80*/  @!P0 SYNCS.PHASECHK.TRANS64 P0, [R4+URZ+0x8], R5 ;  /* 0x00000805040085a7 */ /* 0x000ea400080010ff */
[----:B--2---:R-:W-:Y:S05]  /*9a90*/  @!P0 BRA `(.L_x_61) ;  /* 0xfffffffc00ec8947 */ /* 0x004fea000383ffff */
[----:B------:R-:W-:Y:S05]  /*9aa0*/  BRA `(.L_x_60) ;  /* 0xffffff9400787947 */ /* 0x000fea000383ffff */
.L_x_63:
[----:B------:R-:W-:Y:S01]  /*9ab0*/  BSSY B0, `(.L_x_161) ;  /* 0x0000006000007945 */ /* 0x000fe20003800000 */
[----:B------:R-:W-:-:S07]  /*9ac0*/  MOV R15, 0xffffffff ;  /* 0xffffffff000f7802 */ /* 0x000fce0000000f00 */
[----:B-1---5:R-:W-:Y:S05]  /*9ad0*/  WARPSYNC.COLLECTIVE R15, `(.L_x_162) ;  /* 0x000000000f0c7348 */ /* 0x022fea0003c00000 */
[----:B------:R-:W-:Y:S02]  /*9ae0*/  ELECT P6, UR79, PT ;  /* 0x00000000004f782f */ /* 0x000fe400038c0000 */
[----:B------:R-:W-:Y:S01]  /*9af0*/  MOV R14, UR79 ;  /* 0x0000004f000e7c02 */ /* 0x000fe20008000f00 */
[----:B-1---5:R-:W-:Y:S10]  /*9b00*/  ENDCOLLECTIVE ;  /* 0x000000000000791b */ /* 0x022ff40003800000 */
.L_x_162:
[----:B------:R-:W-:Y:S05]  /*9b10*/  BSYNC B0 ;  /* 0x0000000000007941 */ /* 0x000fea0003800000 */
.L_x_161:
[----:B------:R-:W-:Y:S05]  /*9b20*/  BRA `(.L_x_163) ;  /* 0xffffff9400a87947 */ /* 0x000fea000383ffff */
.L_x_65:
[----:B-1----:R-:W-:-:S04]  /*9b30*/  MOV R2, UR6 ;  /* 0x0000000600027c02 */ /* 0x002fc80008000f00 */
[----:B------:R1:W2:Y:S03]  /*9b40*/  SYNCS.PHASECHK.TRANS64.TRYWAIT P0, [R2+URZ+0x8], R3 ;  /* 0x00000803020075a7 */ /* 0x0002a600080011ff */
[----:B--2---:R-:W-:Y:S05]  /*9b50*/  @!P0 NANOSLEEP.SYNCS 0x989680 ;  /* 0x009896800000895d */ /* 0x004fea0003900000 */
[----:B------:R-:W2:Y:S02]  /*9b60*/  @!P0 SYNCS.PHASECHK.TRANS64 P0, [R2+URZ+0x8], R3 ;  /* 0x00000803020085a7 */ /* 0x000ea400080010ff */
[----:B--2---:R-:W-:Y:S05]  /*9b70*/  @!P0 BRA `(.L_x_65) ;  /* 0xfffffffc00ec8947 */ /* 0x004fea000383ffff */
[----:B------:R-:W-:Y:S05]  /*9b80*/  BRA `(.L_x_64) ;  /* 0xffffff9400ac7947 */ /* 0x000fea000383ffff */
.L_x_66:
[----:B-1----:R1:W2:Y:S02]  /*9b90*/  SYNCS.PHASECHK.TRANS64.TRYWAIT P0, [R0+URZ+0x80], R4 ;  /* 0x00008004000075a7 */ /* 0x0022a400080011ff */
[----:B--2---:R-:W-:Y:S05]  /*9ba0*/  @!P0 NANOSLEEP.SYNCS 0x989680 ;  /* 0x009896800000895d */ /* 0x004fea0003900000 */
[----:B------:R-:W2:Y:S02]  /*9bb0*/  @!P0 SYNCS.PHASECHK.TRANS64 P0, [R0+URZ+0x80], R4 ;  /* 0x00008004000085a7 */ /* 0x000ea400080010ff */
[----:B--2---:R-:W-:Y:S05]  /*9bc0*/  @!P0 BRA `(.L_x_66) ;  /* 0xfffffffc00f08947 */ /* 0x004fea000383ffff */
[----:B------:R-:W-:Y:S05]  /*9bd0*/  BRA `(.L_x_164) ;  /* 0xffffff9800b87947 */ /* 0x000fea000383ffff */
.L_x_68:
[----:B------:R-:W-:-:S07]  /*9be0*/  MOV R0, UR8 ;  /* 0x0000000800007c02 */ /* 0x000fce0008000f00 */
.L_x_165:
[----:B-1----:R1:W2:Y:S02]  /*9bf0*/  SYNCS.PHASECHK.TRANS64.TRYWAIT P0, [R0+URZ+0xc0], R4 ;  /* 0x0000c004000075a7 */ /* 0x0022a400080011ff */
[----:B--2---:R-:W-:Y:S05]  /*9c00*/  @!P0 NANOSLEEP.SYNCS 0x989680 ;  /* 0x009896800000895d */ /* 0x004fea0003900000 */
[----:B------:R-:W2:Y:S02]  /*9c10*/  @!P0 SYNCS.PHASECHK.TRANS64 P0, [R0+URZ+0xc0], R4 ;  /* 0x0000c004000085a7 */ /* 0x000ea400080010ff */
[----:B--2---:R-:W-:Y:S05]  /*9c20*/  @!P0 BRA `(.L_x_165) ;  /* 0xfffffffc00f08947 */ /* 0x004fea000383ffff */
[----:B------:R-:W-:Y:S05]  /*9c30*/  BRA `(.L_x_166) ;  /* 0xffffff9c00047947 */ /* 0x000fea000383ffff */
.L_x_71:
[----:B------:R-:W-:Y:S07]  /*9c40*/  MOV R0, UR14 ;  /* 0x0000000e00007c02 */ /* 0x000fee0008000f00 */
.L_x_167:
[----:B-1----:R1:W2:Y:S02]  /*9c50*/  SYNCS.PHASECHK.TRANS64.TRYWAIT P0, [R0+URZ], R4 ;  /* 0x00000004000075a7 */ /* 0x0022a400080011ff */
[----:B--2---:R-:W-:Y:S05]  /*9c60*/  @!P0 NANOSLEEP.SYNCS 0x989680 ;  /* 0x009896800000895d */ /* 0x004fea0003900000 */
[----:B------:R-:W2:Y:S02]  /*9c70*/  @!P0 SYNCS.PHASECHK.TRANS64 P0, [R0+URZ], R4 ;  /* 0x00000004000085a7 */ /* 0x000ea400080010ff */
[----:B--2---:R-:W-:Y:S05]  /*9c80*/  @!P0 BRA `(.L_x_167) ;  /* 0xfffffffc00f08947 */ /* 0x004fea000383ffff */
[----:B------:R-:W-:Y:S05]  /*9c90*/  BRA `(.L_x_70) ;  /* 0xffffff9c00187947 */ /* 0x000fea000383ffff */
.L_x_75:
[----:B-1----:R-:W-:-:S07]  /*9ca0*/  MOV R0, UR8 ;  /* 0x0000000800007c02 */ /* 0x002fce0008000f00 */
.L_x_168:
[----:B-1----:R1:W2:Y:S02]  /*9cb0*/  SYNCS.PHASECHK.TRANS64.TRYWAIT P0, [R0+URZ], R2 ;  /* 0x00000002000075a7 */ /* 0x0022a400080011ff */
[----:B--2---:R-:W-:Y:S05]  /*9cc0*/  @!P0 NANOSLEEP.SYNCS 0x989680 ;  /* 0x009896800000895d */ /* 0x004fea0003900000 */
[----:B------:R-:W2:Y:S02]  /*9cd0*/  @!P0 SYNCS.PHASECHK.TRANS64 P0, [R0+URZ], R2 ;  /* 0x00000002000085a7 */ /* 0x000ea400080010ff */
[----:B--2---:R-:W-:Y:S05]  /*9ce0*/  @!P0 BRA `(.L_x_168) ;  /* 0xfffffffc00f08947 */ /* 0x004fea000383ffff */
[----:B------:R-:W-:Y:S05]  /*9cf0*/  BRA `(.L_x_169) ;  /* 0xffffffa0005c7947 */ /* 0x000fea000383ffff */
.L_x_76:
[----:B------:R-:W-:-:S07]  /*9d00*/  MOV R0, UR8 ;  /* 0x0000000800007c02 */ /* 0x000fce0008000f00 */
.L_x_170:
[----:B-1----:R1:W2:Y:S02]  /*9d10*/  SYNCS.PHASECHK.TRANS64.TRYWAIT P0, [R0+URZ], R3 ;  /* 0x00000003000075a7 */ /* 0x0022a400080011ff */
[----:B--2---:R-:W-:Y:S05]  /*9d20*/  @!P0 NANOSLEEP.SYNCS 0x989680 ;  /* 0x009896800000895d */ /* 0x004fea0003900000 */
[----:B------:R-:W2:Y:S02]  /*9d30*/  @!P0 SYNCS.PHASECHK.TRANS64 P0, [R0+URZ], R3 ;  /* 0x00000003000085a7 */ /* 0x000ea400080010ff */
[----:B--2---:R-:W-:Y:S05]  /*9d40*/  @!P0 BRA `(.L_x_170) ;  /* 0xfffffffc00f08947 */ /* 0x004fea000383ffff */
[----:B------:R-:W-:Y:S05]  /*9d50*/  BRA `(.L_x_171) ;  /* 0xffffffa000687947 */ /* 0x000fea000383ffff */
.L_x_77:
[----:B------:R-:W-:-:S07]  /*9d60*/  MOV R0, UR8 ;  /* 0x0000000800007c02 */ /* 0x000fce0008000f00 */
.L_x_172:
[----:B-1----:R1:W2:Y:S02]  /*9d70*/  SYNCS.PHASECHK.TRANS64.TRYWAIT P0, [R0+URZ], R3 ;  /* 0x00000003000075a7 */ /* 0x0022a400080011ff */
[----:B--2---:R-:W-:Y:S05]  /*9d80*/  @!P0 NANOSLEEP.SYNCS 0x989680 ;  /* 0x009896800000895d */ /* 0x004fea0003900000 */
[----:B------:R-:W2:Y:S02]  /*9d90*/  @!P0 SYNCS.PHASECHK.TRANS64 P0, [R0+URZ], R3 ;  /* 0x00000003000085a7 */ /* 0x000ea400080010ff */
[----:B--2---:R-:W-:Y:S05]  /*9da0*/  @!P0 BRA `(.L_x_172) ;  /* 0xfffffffc00f08947 */ /* 0x004fea000383ffff */
[----:B------:R-:W-:Y:S05]  /*9db0*/  BRA `(.L_x_173) ;  /* 0xffffffa000747947 */ /* 0x000fea000383ffff */
.L_x_80:
[----:B------:R-:W-:-:S07]  /*9dc0*/  MOV R0, UR7 ;  /* 0x0000000700007c02 */ /* 0x000fce0008000f00 */
.L_x_174:
[----:B-1----:R1:W2:Y:S02]  /*9dd0*/  SYNCS.PHASECHK.TRANS64.TRYWAIT P1, [R0+URZ+0x100], R2 ;  /* 0x00010002000075a7 */ /* 0x0022a400080211ff */
[----:B--2---:R-:W-:Y:S05]  /*9de0*/  @!P1 NANOSLEEP.SYNCS 0x989680 ;  /* 0x009896800000995d */ /* 0x004fea0003900000 */
[----:B------:R-:W2:Y:S02]  /*9df0*/  @!P1 SYNCS.PHASECHK.TRANS64 P1, [R0+URZ+0x100], R2 ;  /* 0x00010002000095a7 */ /* 0x000ea400080210ff */
[----:B--2---:R-:W-:Y:S05]  /*9e00*/  @!P1 BRA `(.L_x_174) ;  /* 0xfffffffc00f09947 */ /* 0x004fea000383ffff */
[----:B------:R-:W-:Y:S05]  /*9e10*/  BRA `(.L_x_175) ;  /* 0xffffffa000c07947 */ /* 0x000fea000383ffff */
.L_x_85:
[----:B--2---:R2:W4:Y:S02]  /*9e20*/  SYNCS.PHASECHK.TRANS64.TRYWAIT P0, [R0+URZ+0x80], R2 ;  /* 0x00008002000075a7 */ /* 0x00452400080011ff */
[----:B----4-:R-:W-:Y:S05]  /*9e30*/  @!P0 NANOSLEEP.SYNCS 0x989680 ;  /* 0x009896800000895d */ /* 0x010fea0003900000 */
[----:B------:R-:W4:Y:S02]  /*9e40*/  @!P0 SYNCS.PHASECHK.TRANS64 P0, [R0+URZ+0x80], R2 ;  /* 0x00008002000085a7 */ /* 0x000f2400080010ff */
[----:B----4-:R-:W-:Y:S05]  /*9e50*/  @!P0 BRA `(.L_x_85) ;  /* 0xfffffffc00f08947 */ /* 0x010fea000383ffff */
[----:B------:R-:W-:Y:S05]  /*9e60*/  BRA `(.L_x_176) ;  /* 0xffffffa400d47947 */ /* 0x000fea000383ffff */
.L_x_88:
[----:B------:R-:W-:Y:S07]  /*9e70*/  MOV R0, UR6 ;  /* 0x0000000600007c02 */ /* 0x000fee0008000f00 */
.L_x_177:
[----:B--2---:R2:W4:Y:S02]  /*9e80*/  SYNCS.PHASECHK.TRANS64.TRYWAIT P0, [R0+URZ+0x78], R2 ;  /* 0x00007802000075a7 */ /* 0x00452400080011ff */
[----:B----4-:R-:W-:Y:S05]  /*9e90*/  @!P0 NANOSLEEP.SYNCS 0x989680 ;  /* 0x009896800000895d */ /* 0x010fea0003900000 */
[----:B------:R-:W4:Y:S02]  /*9ea0*/  @!P0 SYNCS.PHASECHK.TRANS64 P0, [R0+URZ+0x78], R2 ;  /* 0x00007802000085a7 */ /* 0x000f2400080010ff */
[----:B----4-:R-:W-:Y:S05]  /*9eb0*/  @!P0 BRA `(.L_x_177) ;  /* 0xfffffffc00f08947 */ /* 0x010fea000383ffff */
[----:B------:R-:W-:Y:S05]  /*9ec0*/  BRA `(.L_x_87) ;  /* 0xffffffa800b47947 */ /* 0x000fea000383ffff */
.L_x_91:
[----:B------:R-:W-:Y:S07]  /*9ed0*/  MOV R0, UR6 ;  /* 0x0000000600007c02 */ /* 0x000fee0008000f00 */
.L_x_178:
[----:B-1----:R1:W2:Y:S02]  /*9ee0*/  SYNCS.PHASECHK.TRANS64.TRYWAIT P0, [R0+URZ+0x50], R14 ;  /* 0x0000500e000075a7 */ /* 0x0022a400080011ff */
[----:B--2---:R-:W-:Y:S05]  /*9ef0*/  @!P0 NANOSLEEP.SYNCS 0x989680 ;  /* 0x009896800000895d */ /* 0x004fea0003900000 */
[----:B------:R-:W2:Y:S02]  /*9f00*/  @!P0 SYNCS.PHASECHK.TRANS64 P0, [R0+URZ+0x50], R14 ;  /* 0x0000500e000085a7 */ /* 0x000ea400080010ff */
[----:B--2---:R-:W-:Y:S05]  /*9f10*/  @!P0 BRA `(.L_x_178) ;  /* 0xfffffffc00f08947 */ /* 0x004fea000383ffff */
[----:B------:R-:W-:Y:S05]  /*9f20*/  BRA `(.L_x_179) ;  /* 0xffffffac002c7947 */ /* 0x000fea000383ffff */
.L_x_92:
[----:B------:R-:W-:Y:S07]  /*9f30*/  MOV R0, UR6 ;  /* 0x0000000600007c02 */ /* 0x000fee0008000f00 */
.L_x_180:
[----:B-1----:R1:W2:Y:S02]  /*9f40*/  SYNCS.PHASECHK.TRANS64.TRYWAIT P0, [R0+URZ+0x58], R14 ;  /* 0x0000580e000075a7 */ /* 0x0022a400080011ff */
[----:B--2---:R-:W-:Y:S05]  /*9f50*/  @!P0 NANOSLEEP.SYNCS 0x989680 ;  /* 0x009896800000895d */ /* 0x004fea0003900000 */
[----:B------:R-:W2:Y:S02]  /*9f60*/  @!P0 SYNCS.PHASECHK.TRANS64 P0, [R0+URZ+0x58], R14 ;  /* 0x0000580e000085a7 */ /* 0x000ea400080010ff */
[----:B--2---:R-:W-:Y:S05]  /*9f70*/  @!P0 BRA `(.L_x_180) ;  /* 0xfffffffc00f08947 */ /* 0x004fea000383ffff */
[----:B------:R-:W-:Y:S05]  /*9f80*/  BRA `(.L_x_181) ;  /* 0xffffffac00647947 */ /* 0x000fea000383ffff */
.L_x_93:
[----:B------:R-:W-:Y:S07]  /*9f90*/  MOV R0, UR6 ;  /* 0x0000000600007c02 */ /* 0x000fee0008000f00 */
.L_x_182:
[----:B-1----:R1:W2:Y:S02]  /*9fa0*/  SYNCS.PHASECHK.TRANS64.TRYWAIT P0, [R0+URZ+0x60], R14 ;  /* 0x0000600e000075a7 */ /* 0x0022a400080011ff */
[----:B--2---:R-:W-:Y:S05]  /*9fb0*/  @!P0 NANOSLEEP.SYNCS 0x989680 ;  /* 0x009896800000895d */ /* 0x004fea0003900000 */
[----:B------:R-:W2:Y:S02]  /*9fc0*/  @!P0 SYNCS.PHASECHK.TRANS64 P0, [R0+URZ+0x60], R14 ;  /* 0x0000600e000085a7 */ /* 0x000ea400080010ff */
[----:B--2---:R-:W-:Y:S05]  /*9fd0*/  @!P0 BRA `(.L_x_182) ;  /* 0xfffffffc00f08947 */ /* 0x004fea000383ffff */
[----:B------:R-:W-:Y:S05]  /*9fe0*/  BRA `(.L_x_183) ;  /* 0xffffffac00a87947 */ /* 0x000fea000383ffff */
.L_x_94:
[----:B------:R-:W-:Y:S07]  /*9ff0*/  MOV R0, UR6 ;  /* 0x0000000600007c02 */ /* 0x000fee0008000f00 */
.L_x_184:
[----:B-1----:R1:W2:Y:S02]  /*a000*/  SYNCS.PHASECHK.TRANS64.TRYWAIT P0, [R0+URZ+0x68], R14 ;  /* 0x0000680e000075a7 */ /* 0x0022a400080011ff */
[----:B--2---:R-:W-:Y:S05]  /*a010*/  @!P0 NANOSLEEP.SYNCS 0x989680 ;  /* 0x009896800000895d */ /* 0x004fea0003900000 */
[----:B------:R-:W2:Y:S02]  /*a020*/  @!P0 SYNCS.PHASECHK.TRANS64 P0, [R0+URZ+0x68], R14 ;  /* 0x0000680e000085a7 */ /* 0x000ea400080010ff */
[----:B--2---:R-:W-:Y:S05]  /*a030*/  @!P0 BRA `(.L_x_184) ;  /* 0xfffffffc00f08947 */ /* 0x004fea000383ffff */
[----:B------:R-:W-:Y:S05]  /*a040*/  BRA `(.L_x_185) ;  /* 0xffffffb0002c7947 */ /* 0x000fea000383ffff */
.L_x_96:
[----:B------:R-:W-:-:S07]  /*a050*/  MOV R0, UR6 ;  /* 0x0000000600007c02 */ /* 0x000fce0008000f00 */
.L_x_186:
[----:B-1----:R1:W4:Y:S02]  /*a060*/  SYNCS.PHASECHK.TRANS64.TRYWAIT P0, [R0+URZ+0x50], R2 ;  /* 0x00005002000075a7 */ /* 0x00232400080011ff */
[----:B----4-:R-:W-:Y:S05]  /*a070*/  @!P0 NANOSLEEP.SYNCS 0x989680 ;  /* 0x009896800000895d */ /* 0x010fea0003900000 */
[----:B------:R-:W4:Y:S02]  /*a080*/  @!P0 SYNCS.PHASECHK.TRANS64 P0, [R0+URZ+0x50], R2 ;  /* 0x00005002000085a7 */ /* 0x000f2400080010ff */
[----:B----4-:R-:W-:Y:S05]  /*a090*/  @!P0 BRA `(.L_x_186) ;  /* 0xfffffffc00f08947 */ /* 0x010fea000383ffff */
[----:B------:R-:W-:Y:S05]  /*a0a0*/  BRA `(.L_x_187) ;  /* 0xffffffb0009c7947 */ /* 0x000fea000383ffff */
.L_x_97:
[----:B-1----:R-:W-:-:S07]  /*a0b0*/  MOV R0, UR6 ;  /* 0x0000000600007c02 */ /* 0x002fce0008000f00 */
.L_x_188:
[----:B-1----:R1:W4:Y:S02]  /*a0c0*/  SYNCS.PHASECHK.TRANS64.TRYWAIT P0, [R0+URZ+0x58], R2 ;  /* 0x00005802000075a7 */ /* 0x00232400080011ff */
[----:B----4-:R-:W-:Y:S05]  /*a0d0*/  @!P0 NANOSLEEP.SYNCS 0x989680 ;  /* 0x009896800000895d */ /* 0x010fea0003900000 */
[----:B------:R-:W4:Y:S02]  /*a0e0*/  @!P0 SYNCS.PHASECHK.TRANS64 P0, [R0+URZ+0x58], R2 ;  /* 0x00005802000085a7 */ /* 0x000f2400080010ff */
[----:B----4-:R-:W-:Y:S05]  /*a0f0*/  @!P0 BRA `(.L_x_188) ;  /* 0xfffffffc00f08947 */ /* 0x010fea000383ffff */
[----:B------:R-:W-:Y:S05]  /*a100*/  BRA `(.L_x_189) ;  /* 0xffffffb0008c7947 */ /* 0x000fea000383ffff */
.L_x_98:
[----:B-1----:R-:W-:-:S07]  /*a110*/  MOV R0, UR6 ;  /* 0x0000000600007c02 */ /* 0x002fce0008000f00 */
.L_x_190:
[----:B-1----:R1:W4:Y:S02]  /*a120*/  SYNCS.PHASECHK.TRANS64.TRYWAIT P0, [R0+URZ+0x60], R2 ;  /* 0x00006002000075a7 */ /* 0x00232400080011ff */
[----:B----4-:R-:W-:Y:S05]  /*a130*/  @!P0 NANOSLEEP.SYNCS 0x989680 ;  /* 0x009896800000895d */ /* 0x010fea0003900000 */
[----:B------:R-:W4:Y:S02]  /*a140*/  @!P0 SYNCS.PHASECHK.TRANS64 P0, [R0+URZ+0x60], R2 ;  /* 0x00006002000085a7 */ /* 0x000f2400080010ff */
[----:B----4-:R-:W-:Y:S05]  /*a150*/  @!P0 BRA `(.L_x_190) ;  /* 0xfffffffc00f08947 */ /* 0x010fea000383ffff */
[----:B------:R-:W-:Y:S05]  /*a160*/  BRA `(.L_x_191) ;  /* 0xffffffb0007c7947 */ /* 0x000fea000383ffff */
.L_x_100:
[----:B--2---:R2:W4:Y:S02]  /*a170*/  SYNCS.PHASECHK.TRANS64.TRYWAIT P0, [R0+URZ+0x80], R2 ;  /* 0x00008002000075a7 */ /* 0x00452400080011ff */
[----:B----4-:R-:W-:Y:S05]  /*a180*/  @!P0 NANOSLEEP.SYNCS 0x989680 ;  /* 0x009896800000895d */ /* 0x010fea0003900000 */
[----:B------:R-:W4:Y:S02]  /*a190*/  @!P0 SYNCS.PHASECHK.TRANS64 P0, [R0+URZ+0x80], R2 ;  /* 0x00008002000085a7 */ /* 0x000f2400080010ff */
[----:B----4-:R-:W-:Y:S05]  /*a1a0*/  @!P0 BRA `(.L_x_100) ;  /* 0xfffffffc00f08947 */ /* 0x010fea000383ffff */
[----:B------:R-:W-:Y:S05]  /*a1b0*/  BRA `(.L_x_192) ;  /* 0xffffffb400447947 */ /* 0x000fea000383ffff */
.L_x_111:
[----:B-1----:R-:W-:Y:S04]  /*a1c0*/  MOV R2, UR48 ;  /* 0x0000003000027c02 */ /* 0x002fe80008000f00 */
[----:B------:R1:W3:Y:S03]  /*a1d0*/  SYNCS.PHASECHK.TRANS64.TRYWAIT P1, [R2+URZ+0x30], R3 ;  /* 0x00003003020075a7 */ /* 0x0002e600080211ff */
[----:B---3--:R-:W-:Y:S05]  /*a1e0*/  @!P1 NANOSLEEP.SYNCS 0x989680 ;  /* 0x009896800000995d */ /* 0x008fea0003900000 */
[----:B------:R-:W3:Y:S02]  /*a1f0*/  @!P1 SYNCS.PHASECHK.TRANS64 P1, [R2+URZ+0x30], R3 ;  /* 0x00003003020095a7 */ /* 0x000ee400080210ff */
[----:B---3--:R-:W-:Y:S05]  /*a200*/  @!P1 BRA `(.L_x_111) ;  /* 0xfffffffc00ec9947 */ /* 0x008fea000383ffff */
[----:B------:R-:W-:Y:S05]  /*a210*/  BRA `(.L_x_110) ;  /* 0xffffffc000507947 */ /* 0x000fea000383ffff */
.L_x_113:
[----:B-1----:R1:W4:Y:S02]  /*a220*/  SYNCS.PHASECHK.TRANS64.TRYWAIT P0, [R112+URZ+0xa0], R0 ;  /* 0x0000a000700075a7 */ /* 0x00232400080011ff */
[----:B----4-:R-:W-:Y:S05]  /*a230*/  @!P0 NANOSLEEP.SYNCS 0x989680 ;  /* 0x009896800000895d */ /* 0x010fea0003900000 */
[----:B------:R-:W4:Y:S02]  /*a240*/  @!P0 SYNCS.PHASECHK.TRANS64 P0, [R112+URZ+0xa0], R0 ;  /* 0x0000a000700085a7 */ /* 0x000f2400080010ff */
[----:B----4-:R-:W-:Y:S05]  /*a250*/  @!P0 BRA `(.L_x_113) ;  /* 0xfffffffc00f08947 */ /* 0x010fea000383ffff */
[----:B------:R-:W-:Y:S05]  /*a260*/  BRA `(.L_x_112) ;  /* 0xffffffc000787947 */ /* 0x000fea000383ffff */
.L_x_122:
[----:B--2---:R2:W4:Y:S02]  /*a270*/  SYNCS.PHASECHK.TRANS64.TRYWAIT P0, [R2+URZ+0x30], R0 ;  /* 0x00003000020075a7 */ /* 0x00452400080011ff */
[----:B----4-:R-:W-:Y:S05]  /*a280*/  @!P0 NANOSLEEP.SYNCS 0x989680 ;  /* 0x009896800000895d */ /* 0x010fea0003900000 */
[----:B------:R-:W4:Y:S02]  /*a290*/  @!P0 SYNCS.PHASECHK.TRANS64 P0, [R2+URZ+0x30], R0 ;  /* 0x00003000020085a7 */ /* 0x000f2400080010ff */
[----:B----4-:R-:W-:Y:S05]  /*a2a0*/  @!P0 BRA `(.L_x_122) ;  /* 0xfffffffc00f08947 */ /* 0x010fea000383ffff */
[----:B------:R-:W-:Y:S05]  /*a2b0*/  BRA `(.L_x_121) ;  /* 0xffffffcc00547947 */ /* 0x000fea000383ffff */
.L_x_130:
[----:B--2---:R2:W4:Y:S02]  /*a2c0*/  SYNCS.PHASECHK.TRANS64.TRYWAIT P0, [R0+URZ+0x30], R6 ;  /* 0x00003006000075a7 */ /* 0x00452400080011ff */
[----:B----4-:R-:W-:Y:S05]  /*a2d0*/  @!P0 NANOSLEEP.SYNCS 0x989680 ;  /* 0x009896800000895d */ /* 0x010fea0003900000 */
[----:B------:R-:W4:Y:S02]  /*a2e0*/  @!P0 SYNCS.PHASECHK.TRANS64 P0, [R0+URZ+0x30], R6 ;  /* 0x00003006000085a7 */ /* 0x000f2400080010ff */
[----:B----4-:R-:W-:Y:S05]  /*a2f0*/  @!P0 BRA `(.L_x_130) ;  /* 0xfffffffc00f08947 */ /* 0x010fea000383ffff */
[----:B------:R-:W-:Y:S05]  /*a300*/  BRA `(.L_x_129) ;  /* 0xffffffd800547947 */ /* 0x000fea000383ffff */
.L_x_138:
[----:B--2---:R2:W4:Y:S02]  /*a310*/  SYNCS.PHASECHK.TRANS64.TRYWAIT P0, [R0+URZ+0x30], R5 ;  /* 0x00003005000075a7 */ /* 0x00452400080011ff */
[----:B----4-:R-:W-:Y:S05]  /*a320*/  @!P0 NANOSLEEP.SYNCS 0x989680 ;  /* 0x009896800000895d */ /* 0x010fea0003900000 */
[----:B------:R-:W4:Y:S02]  /*a330*/  @!P0 SYNCS.PHASECHK.TRANS64 P0, [R0+URZ+0x30], R5 ;  /* 0x00003005000085a7 */ /* 0x000f2400080010ff */
[----:B----4-:R-:W-:Y:S05]  /*a340*/  @!P0 BRA `(.L_x_138) ;  /* 0xfffffffc00f08947 */ /* 0x010fea000383ffff */
[----:B------:R-:W-:Y:S05]  /*a350*/  BRA `(.L_x_137) ;  /* 0xffffffe400547947 */ /* 0x000fea000383ffff */
        .weak           $__internal_0_$__cuda_sm10x_tcgen05_guardrail_trap_col_being_dealloced_not_returned_by_alloc
        .type           $__internal_0_$__cuda_sm10x_tcgen05_guardrail_trap_col_being_dealloced_not_returned_by_alloc,@function
        .size           $__internal_0_$__cuda_sm10x_tcgen05_guardrail_trap_col_being_dealloced_not_returned_by_alloc,($__internal_1_$__cuda_sm10x_tcgen05_guardrail_trap_phase_invalid_during_alloc - $__internal_0_$__cuda_sm10x_tcgen05_guardrail_trap_col_being_dealloced_not_returned_by_alloc)
$__internal_0_$__cuda_sm10x_tcgen05_guardrail_trap_col_being_dealloced_not_returned_by_alloc:
[----:B------:R-:W-:Y:S05]  /*a360*/  BPT.TRAP 0x1 ;  /* 0x000000040000795c */ /* 0x000fea0000300000 */
[----:B------:R-:W-:-:S04]  /*a370*/  HFMA2 R3, -RZ, RZ, 0, 0 ;  /* 0x00000000ff037431 */ /* 0x000fc800000001ff */
[----:B------:R-:W-:Y:S05]  /*a380*/  RET.REL.NODEC R2 `(_ZN7cutlass13device_kernelINS_4gemm6kernel13GemmUniversalIN4cute5tupleIJiiiiEEENS1_10collective13CollectiveMmaINS1_35MainloopSm100TmaUmmaWarpSpecializedILi3ELi2ELi4ENS5_IJNS4_1CILi2EEENSA_ILi1EEESC_EEEEENS5_IJNSA_ILi256EEENSA_ILi128EEESG_EEENS_10bfloat16_tENS5_IJlSC_lEEESI_SJ_NS4_8TiledMMAINS4_8MMA_AtomIJNS4_26SM100_MMA_F16BF16_2x1SM_SSISI_SI_fLi256ELi128ELNS4_4UMMA5MajorE0ELSO_0ELNSN_7ScaleInE0ELSP_0EEEEEENS4_6LayoutINS5_IJSC_SC_SC_EEENS5_IJNSA_ILi0EEESU_SU_EEEEENS5_IJNS4_10UnderscoreESX_SX_EEEEENS4_18SM100_TMA_2SM_LOADENS4_14ComposedLayoutINS4_7SwizzleILi3ELi4ELi3EEENS4_18smem_ptr_flag_bitsILi16EEENSS_INS5_IJNSA_ILi8EEENSA_ILi64EEEEEENS5_IJS17_SC_EEEEEEEvNS4_8identityES10_S1B_vS1C_EENS_8epilogue10collective18CollectiveEpilogueINS1E_23Sm100TmaWarpSpecializedILi4ELi2ELi32ELb1ELb0EEEJNS5_IJSG_SG_SG_EEENS5_IJNSS_ISG_SC_EENSS_INSA_ILi32EEESC_EEEEESI_SJ_SI_SJ_NS1E_6fusion15FusionCallbacksIS1I_NS1O_17LinearCombinationISI_fSI_fLNS_15FloatRoundStyleE2EEES1J_S1N_JEEENS4_5SM1004TMEM4LOAD26SM100_TMEM_LOAD_32dp32b32xENS4_13SM90_TMA_LOADENS11_INS12_ILi2ELi4ELi3EEES15_NSS_INS5_IJS16_S1L_EEENS5_IJS1L_SC_EEEEEEENS4_39AutoVectorizingCopyWithAssumedAlignmentILi128EEENS4_14SM90_TMA_STOREES23_S25_S25_EEEvvEEEEvNT_6ParamsE) ;  /* 0xffffff5c021c7950 */ /* 0x000fea0003c3ffff */
        .weak           $__internal_1_$__cuda_sm10x_tcgen05_guardrail_trap_phase_invalid_during_alloc
        .type           $__internal_1_$__cuda_sm10x_tcgen05_guardrail_trap_phase_invalid_during_alloc,@function
        .size           $__internal_1_$__cuda_sm10x_tcgen05_guardrail_trap_phase_invalid_during_alloc,($__internal_2_$__cuda_sm10x_tcgen05_guardrail_trap_unallocated_columns_being_dealloced - $__internal_1_$__cuda_sm10x_tcgen05_guardrail_trap_phase_invalid_during_alloc)
$__internal_1_$__cuda_sm10x_tcgen05_guardrail_trap_phase_invalid_during_alloc:
[----:B------:R-:W-:Y:S05]  /*a390*/  BPT.TRAP 0x1 ;  /* 0x000000040000795c */ /* 0x000fea0000300000 */
[----:B------:R-:W-:-:S04]  /*a3a0*/  MOV R3, 0x0 ;  /* 0x0000000000037802 */ /* 0x000fc80000000f00 */
[----:B------:R-:W-:Y:S05]  /*a3b0*/  RET.REL.NODEC R2 `(_ZN7cutlass13device_kernelINS_4gemm6kernel13GemmUniversalIN4cute5tupleIJiiiiEEENS1_10collective13CollectiveMmaINS1_35MainloopSm100TmaUmmaWarpSpecializedILi3ELi2ELi4ENS5_IJNS4_1CILi2EEENSA_ILi1EEESC_EEEEENS5_IJNSA_ILi256EEENSA_ILi128EEESG_EEENS_10bfloat16_tENS5_IJlSC_lEEESI_SJ_NS4_8TiledMMAINS4_8MMA_AtomIJNS4_26SM100_MMA_F16BF16_2x1SM_SSISI_SI_fLi256ELi128ELNS4_4UMMA5MajorE0ELSO_0ELNSN_7ScaleInE0ELSP_0EEEEEENS4_6LayoutINS5_IJSC_SC_SC_EEENS5_IJNSA_ILi0EEESU_SU_EEEEENS5_IJNS4_10UnderscoreESX_SX_EEEEENS4_18SM100_TMA_2SM_LOADENS4_14ComposedLayoutINS4_7SwizzleILi3ELi4ELi3EEENS4_18smem_ptr_flag_bitsILi16EEENSS_INS5_IJNSA_ILi8EEENSA_ILi64EEEEEENS5_IJS17_SC_EEEEEEEvNS4_8identityES10_S1B_vS1C_EENS_8epilogue10collective18CollectiveEpilogueINS1E_23Sm100TmaWarpSpecializedILi4ELi2ELi32ELb1ELb0EEEJNS5_IJSG_SG_SG_EEENS5_IJNSS_ISG_SC_EENSS_INSA_ILi32EEESC_EEEEESI_SJ_SI_SJ_NS1E_6fusion15FusionCallbacksIS1I_NS1O_17LinearCombinationISI_fSI_fLNS_15FloatRoundStyleE2EEES1J_S1N_JEEENS4_5SM1004TMEM4LOAD26SM100_TMEM_LOAD_32dp32b32xENS4_13SM90_TMA_LOADENS11_INS12_ILi2ELi4ELi3EEES15_NSS_INS5_IJS16_S1L_EEENS5_IJS1L_SC_EEEEEEENS4_39AutoVectorizingCopyWithAssumedAlignmentILi128EEENS4_14SM90_TMA_STOREES23_S25_S25_EEEvvEEEEvNT_6ParamsE) ;  /* 0xffffff5c02107950 */ /* 0x000fea0003c3ffff */
        .weak           $__internal_2_$__cuda_sm10x_tcgen05_guardrail_trap_unallocated_columns_being_dealloced
        .type           $__internal_2_$__cuda_sm10x_tcgen05_guardrail_trap_unallocated_columns_being_dealloced,@function
        .size           $__internal_2_$__cuda_sm10x_tcgen05_guardrail_trap_unallocated_columns_being_dealloced,(.L_x_194 - $__internal_2_$__cuda_sm10x_tcgen05_guardrail_trap_unallocated_columns_being_dealloced)
$__internal_2_$__cuda_sm10x_tcgen05_guardrail_trap_unallocated_columns_being_dealloced:
[----:B------:R-:W-:Y:S05]  /*a3c0*/  BPT.TRAP 0x1 ;  /* 0x000000040000795c */ /* 0x000fea0000300000 */
[----:B------:R-:W-:-:S04]  /*a3d0*/  HFMA2 R3, -RZ, RZ, 0, 0 ;  /* 0x00000000ff037431 */ /* 0x000fc800000001ff */
[----:B------:R-:W-:Y:S05]  /*a3e0*/  RET.REL.NODEC R2 `(_ZN7cutlass13device_kernelINS_4gemm6kernel13GemmUniversalIN4cute5tupleIJiiiiEEENS1_10collective13CollectiveMmaINS1_35MainloopSm100TmaUmmaWarpSpecializedILi3ELi2ELi4ENS5_IJNS4_1CILi2EEENSA_ILi1EEESC_EEEEENS5_IJNSA_ILi256EEENSA_ILi128EEESG_EEENS_10bfloat16_tENS5_IJlSC_lEEESI_SJ_NS4_8TiledMMAINS4_8MMA_AtomIJNS4_26SM100_MMA_F16BF16_2x1SM_SSISI_SI_fLi256ELi128ELNS4_4UMMA5MajorE0ELSO_0ELNSN_7ScaleInE0ELSP_0EEEEEENS4_6LayoutINS5_IJSC_SC_SC_EEENS5_IJNSA_ILi0EEESU_SU_EEEEENS5_IJNS4_10UnderscoreESX_SX_EEEEENS4_18SM100_TMA_2SM_LOADENS4_14ComposedLayoutINS4_7SwizzleILi3ELi4ELi3EEENS4_18smem_ptr_flag_bitsILi16EEENSS_INS5_IJNSA_ILi8EEENSA_ILi64EEEEEENS5_IJS17_SC_EEEEEEEvNS4_8identityES10_S1B_vS1C_EENS_8epilogue10collective18CollectiveEpilogueINS1E_23Sm100TmaWarpSpecializedILi4ELi2ELi32ELb1ELb0EEEJNS5_IJSG_SG_SG_EEENS5_IJNSS_ISG_SC_EENSS_INSA_ILi32EEESC_EEEEESI_SJ_SI_SJ_NS1E_6fusion15FusionCallbacksIS1I_NS1O_17LinearCombinationISI_fSI_fLNS_15FloatRoundStyleE2EEES1J_S1N_JEEENS4_5SM1004TMEM4LOAD26SM100_TMEM_LOAD_32dp32b32xENS4_13SM90_TMA_LOADENS11_INS12_ILi2ELi4ELi3EEES15_NSS_INS5_IJS16_S1L_EEENS5_IJS1L_SC_EEEEEEENS4_39AutoVectorizingCopyWithAssumedAlignmentILi128EEENS4_14SM90_TMA_STOREES23_S25_S25_EEEvvEEEEvNT_6ParamsE) ;  /* 0xffffff5c02047950 */ /* 0x000fea0003c3ffff */
.L_x_193:
[----:B------:R-:W-:-:S00]  /*a3f0*/  BRA `(.L_x_193) ;  /* 0xfffffffc00fc7947 */ /* 0x000fc0000383ffff */
[----:B------:R-:W-:-:S00]  /*a400*/  NOP ;  /* 0x0000000000007918 */ /* 0x000fc00000000000 */
[----:B------:R-:W-:-:S00]  /*a410*/  NOP ;  /* 0x0000000000007918 */ /* 0x000fc00000000000 */
[----:B------:R-:W-:-:S00]  /*a420*/  NOP ;  /* 0x0000000000007918 */ /* 0x000fc00000000000 */
[----:B------:R-:W-:-:S00]  /*a430*/  NOP ;  /* 0x0000000000007918 */ /* 0x000fc00000000000 */
[----:B------:R-:W-:-:S00]  /*a440*/  NOP ;  /* 0x0000000000007918 */ /* 0x000fc00000000000 */
[----:B------:R-:W-:-:S00]  /*a450*/  NOP ;  /* 0x0000000000007918 */ /* 0x000fc00000000000 */
[----:B------:R-:W-:-:S00]  /*a460*/  NOP ;  /* 0x0000000000007918 */ /* 0x000fc00000000000 */
[----:B------:R-:W-:-:S00]  /*a470*/  NOP ;  /* 0x0000000000007918 */ /* 0x000fc00000000000 */
.L_x_194:


//--------------------- .nv.global.init           --------------------------
	.section	.nv.global.init,"aw",@progbits
.nv.global.init:
	.type		$str$27,@object
	.size		$str$27,($str$28 - $str$27)
$str$27:
        /*0000*/ 	.byte	0x28, 0x61, 0x64, 0x64, 0x72, 0x65, 0x73, 0x73, 0x20, 0x26, 0x20, 0x6d, 0x61, 0x73, 0x6b, 0x29
        /*0010*/ 	.byte	0x20, 0x3d, 0x3d, 0x20, 0x30, 0x00
	.type		$str$28,@object
	.size		$str$28,($str$26 - $str$28)
$str$28:
        /*0016*/ 	.byte	0x2f, 0x74, 0x6d, 0x70, 0x2f, 0x63, 0x75, 0x74, 0x6c, 0x61, 0x73, 0x73, 0x5f, 0x73, 0x77, 0x65
        /*0026*/ 	.byte	0x65, 0x70, 0x5f, 0x73, 0x72, 0x63, 0x2f, 0x69, 0x6e, 0x63, 0x6c, 0x75, 0x64, 0x65, 0x2f, 0x63
        /*0036*/ 	.byte	0x75, 0x74, 0x65, 0x2f, 0x70, 0x6f, 0x69, 0x6e, 0x74, 0x65, 0x72, 0x5f, 0x66, 0x6c, 0x61, 0x67
        /*0046*/ 	.byte	0x67, 0x65, 0x64, 0x2e, 0x68, 0x70, 0x70, 0x00
	.type		$str$26,@object
	.size		$str$26,($str$25 - $str$26)
$str$26:
        /*004e*/ 	.byte	0x2f, 0x74, 0x6d, 0x70, 0x2f, 0x63, 0x75, 0x74, 0x6c, 0x61, 0x73, 0x73, 0x5f, 0x73, 0x77, 0x65
        /*005e*/ 	.byte	0x65, 0x70, 0x5f, 0x73, 0x72, 0x63, 0x2f, 0x69, 0x6e, 0x63, 0x6c, 0x75, 0x64, 0x65, 0x2f, 0x63
        /*006e*/ 	.byte	0x75, 0x74, 0x65, 0x2f, 0x61, 0x74, 0x6f, 0x6d, 0x2f, 0x63, 0x6f, 0x70, 0x79, 0x5f, 0x74, 0x72
        /*007e*/ 	.byte	0x61, 0x69, 0x74, 0x73, 0x5f, 0x73, 0x6d, 0x31, 0x30, 0x30, 0x2e, 0x68, 0x70, 0x70, 0x00
	.type		$str$25,@object
	.size		$str$25,(__unnamed_1 - $str$25)
$str$25:
        /*008d*/ 	.byte	0x28, 0x28, 0x75, 0x69, 0x6e, 0x74, 0x33, 0x32, 0x5f, 0x74, 0x28, 0x74, 0x68, 0x72, 0x65, 0x61
        /*009d*/ 	.byte	0x64, 0x49, 0x64, 0x78, 0x2e, 0x78, 0x29, 0x20, 0x2f, 0x20, 0x33, 0x32, 0x29, 0x20, 0x25, 0x20
        /*00ad*/ 	.byte	0x34, 0x29, 0x20, 0x3d, 0x3d, 0x20, 0x28, 0x28, 0x28, 0x74, 0x6d, 0x65, 0x6d, 0x5f, 0x61, 0x64
        /*00bd*/ 	.byte	0x64, 0x72, 0x20, 0x3e, 0x3e, 0x20, 0x31, 0x36, 0x29, 0x20, 0x2f, 0x20, 0x33, 0x32, 0x29, 0x20
        /*00cd*/ 	.byte	0x25, 0x20, 0x34, 0x29, 0x00
	.type		__unnamed_1,@object
	.size		__unnamed_1,(__unnamed_2 - __unnamed_1)
__unnamed_1:
        /*00d2*/ 	.byte	0x61, 0x75, 0x74, 0x6f, 0x20, 0x63, 0x75, 0x74, 0x65, 0x3a, 0x3a, 0x61, 0x73, 0x5f, 0x70, 0x6f
        /* <DEDUP_REMOVED lines=24> */
        /*0262*/ 	.byte	0x34, 0x30, 0x39, 0x36, 0x3e, 0x3e, 0x3e, 0x3e, 0x5d, 0x00
	.type		__unnamed_2,@object
	.size		__unnamed_2,(.L_2 - __unnamed_2)
__unnamed_2:
        /* <DEDUP_REMOVED lines=42> */
        /*050c*/ 	.byte	0x3e, 0x3e, 0x5d, 0x00
.L_2:


//--------------------- .nv.shared._ZN7cutlass13device_kernelINS_4gemm6kernel13GemmUniversalIN4cute5tupleIJiiiiEEENS1_10collective13CollectiveMmaINS1_35MainloopSm100TmaUmmaWarpSpecializedILi3ELi2ELi4ENS5_IJNS4_1CILi2EEENSA_ILi1EEESC_EEEEENS5_IJNSA_ILi256EEENSA_ILi128EEESG_EEENS_10bfloat16_tENS5_IJlSC_lEEESI_SJ_NS4_8TiledMMAINS4_8MMA_AtomIJNS4_26SM100_MMA_F16BF16_2x1SM_SSISI_SI_fLi256ELi128ELNS4_4UMMA5MajorE0ELSO_0ELNSN_7ScaleInE0ELSP_0EEEEEENS4_6LayoutINS5_IJSC_SC_SC_EEENS5_IJNSA_ILi0EEESU_SU_EEEEENS5_IJNS4_10UnderscoreESX_SX_EEEEENS4_18SM100_TMA_2SM_LOADENS4_14ComposedLayoutINS4_7SwizzleILi3ELi4ELi3EEENS4_18smem_ptr_flag_bitsILi16EEENSS_INS5_IJNSA_ILi8EEENSA_ILi64EEEEEENS5_IJS17_SC_EEEEEEEvNS4_8identityES10_S1B_vS1C_EENS_8epilogue10collective18CollectiveEpilogueINS1E_23Sm100TmaWarpSpecializedILi4ELi2ELi32ELb1ELb0EEEJNS5_IJSG_SG_SG_EEENS5_IJNSS_ISG_SC_EENSS_INSA_ILi32EEESC_EEEEESI_SJ_SI_SJ_NS1E_6fusion15FusionCallbacksIS1I_NS1O_17LinearCombinationISI_fSI_fLNS_15FloatRoundStyleE2EEES1J_S1N_JEEENS4_5SM1004TMEM4LOAD26SM100_TMEM_LOAD_32dp32b32xENS4_13SM90_TMA_LOADENS11_INS12_ILi2ELi4ELi3EEES15_NSS_INS5_IJS16_S1L_EEENS5_IJS1L_SC_EEEEEEENS4_39AutoVectorizingCopyWithAssumedAlignmentILi128EEENS4_14SM90_TMA_STOREES23_S25_S25_EEEvvEEEEvNT_6ParamsE --------------------------
	.section	.nv.shared._ZN7cutlass13device_kernelINS_4gemm6kernel13GemmUniversalIN4cute5tupleIJiiiiEEENS1_10collective13CollectiveMmaINS1_35MainloopSm100TmaUmmaWarpSpecializedILi3ELi2ELi4ENS5_IJNS4_1CILi2EEENSA_ILi1EEESC_EEEEENS5_IJNSA_ILi256EEENSA_ILi128EEESG_EEENS_10bfloat16_tENS5_IJlSC_lEEESI_SJ_NS4_8TiledMMAINS4_8MMA_AtomIJNS4_26SM100_MMA_F16BF16_2x1SM_SSISI_SI_fLi256ELi128ELNS4_4UMMA5MajorE0ELSO_0ELNSN_7ScaleInE0ELSP_0EEEEEENS4_6LayoutINS5_IJSC_SC_SC_EEENS5_IJNSA_ILi0EEESU_SU_EEEEENS5_IJNS4_10UnderscoreESX_SX_EEEEENS4_18SM100_TMA_2SM_LOADENS4_14ComposedLayoutINS4_7SwizzleILi3ELi4ELi3EEENS4_18smem_ptr_flag_bitsILi16EEENSS_INS5_IJNSA_ILi8EEENSA_ILi64EEEEEENS5_IJS17_SC_EEEEEEEvNS4_8identityES10_S1B_vS1C_EENS_8epilogue10collective18CollectiveEpilogueINS1E_23Sm100TmaWarpSpecializedILi4ELi2ELi32ELb1ELb0EEEJNS5_IJSG_SG_SG_EEENS5_IJNSS_ISG_SC_EENSS_INSA_ILi32EEESC_EEEEESI_SJ_SI_SJ_NS1E_6fusion15FusionCallbacksIS1I_NS1O_17LinearCombinationISI_fSI_fLNS_15FloatRoundStyleE2EEES1J_S1N_JEEENS4_5SM1004TMEM4LOAD26SM100_TMEM_LOAD_32dp32b32xENS4_13SM90_TMA_LOADENS11_INS12_ILi2ELi4ELi3EEES15_NSS_INS5_IJS16_S1L_EEENS5_IJS1L_SC_EEEEEEENS4_39AutoVectorizingCopyWithAssumedAlignmentILi128EEENS4_14SM90_TMA_STOREES23_S25_S25_EEEvvEEEEvNT_6ParamsE,"aw",@nobits
	.sectionflags	@""
	.align	16
	.zero		1024


//--------------------- .nv.shared.reserved.0     --------------------------
	.section	.nv.shared.reserved.0,"aw",@nobits
	.weak		__nv_reservedSMEM_offset_0_alias
	.size		__nv_reservedSMEM_offset_0_alias, 0, 64
	.other		__nv_reservedSMEM_offset_0_alias,@"STO_CUDA_RESERVED_SHARED STV_DEFAULT"
__nv_reservedSMEM_offset_0_alias:
	.zero		0
.nv.shared.reserved.0:
	.zero		64
	.weak		__nv_reservedSMEM_tcgen05_partition
	.type		__nv_reservedSMEM_tcgen05_partition,@object
	.size		__nv_reservedSMEM_tcgen05_partition,(.L_0 - __nv_reservedSMEM_tcgen05_partition)
__nv_reservedSMEM_tcgen05_partition:
	.zero		32
.L_0:


//--------------------- .nv.global                --------------------------
	.section	.nv.global,"aw",@nobits
.nv.global:
	.type		_ZN39_INTERNAL_93b592e9_4_k_cu_f0deb8e5_79864cute1_E,@object
	.size		_ZN39_INTERNAL_93b592e9_4_k_cu_f0deb8e5_79864cute1_E,(_ZN39_INTERNAL_93b592e9_4_k_cu_f0deb8e5_79864cuda3std3__45__cpo6cbeginE - _ZN39_INTERNAL_93b592e9_4_k_cu_f0deb8e5_79864cute1_E)
_ZN39_INTERNAL_93b592e9_4_k_cu_f0deb8e5_79864cute1_E:
	.zero		1
	.type		_ZN39_INTERNAL_93b592e9_4_k_cu_f0deb8e5_79864cuda3std3__45__cpo6cbeginE,@object
	.size		_ZN39_INTERNAL_93b592e9_4_k_cu_f0deb8e5_79864cuda3std3__45__cpo6cbeginE,(_ZN39_INTERNAL_93b592e9_4_k_cu_f0deb8e5_79864cuda3std3__48in_placeE - _ZN39_INTERNAL_93b592e9_4_k_cu_f0deb8e5_79864cuda3std3__45__cpo6cbeginE)
_ZN39_INTERNAL_93b592e9_4_k_cu_f0deb8e5_79864cuda3std3__45__cpo6cbeginE:
	.zero		1
	.type		_ZN39_INTERNAL_93b592e9_4_k_cu_f0deb8e5_79864cuda3std3__48in_placeE,@object
	.size		_ZN39_INTERNAL_93b592e9_4_k_cu_f0deb8e5_79864cuda3std3__48in_placeE,(_ZN39_INTERNAL_93b592e9_4_k_cu_f0deb8e5_79864cuda3std6ranges3__45__cpo9iter_moveE - _ZN39_INTERNAL_93b592e9_4_k_cu_f0deb8e5_79864cuda3std3__48in_placeE)
_ZN39_INTERNAL_93b592e9_4_k_cu_f0deb8e5_79864cuda3std3__48in_placeE:
	.zero		1
	.type		_ZN39_INTERNAL_93b592e9_4_k_cu_f0deb8e5_79864cuda3std6ranges3__45__cpo9iter_moveE,@object
	.size		_ZN39_INTERNAL_93b592e9_4_k_cu_f0deb8e5_79864cuda3std6ranges3__45__cpo9iter_moveE,(_ZN39_INTERNAL_93b592e9_4_k_cu_f0deb8e5_79864cuda3std3__45__cpo5beginE - _ZN39_INTERNAL_93b592e9_4_k_cu_f0deb8e5_79864cuda3std6ranges3__45__cpo9iter_moveE)
_ZN39_INTERNAL_93b592e9_4_k_cu_f0deb8e5_79864cuda3std6ranges3__45__cpo9iter_moveE:
	.zero		1
	.type		_ZN39_INTERNAL_93b592e9_4_k_cu_f0deb8e5_79864cuda3std3__45__cpo5beginE,@object
	.size		_ZN39_INTERNAL_93b592e9_4_k_cu_f0deb8e5_79864cuda3std3__45__cpo5beginE,(_ZN39_INTERNAL_93b592e9_4_k_cu_f0deb8e5_79864cuda3std3__441_GLOBAL__N__93b592e9_4_k_cu_f0deb8e5_79866ignoreE - _ZN39_INTERNAL_93b592e9_4_k_cu_f0deb8e5_79864cuda3std3__45__cpo5beginE)
_ZN39_INTERNAL_93b592e9_4_k_cu_f0deb8e5_79864cuda3std3__45__cpo5beginE:
	.zero		1
	.type		_ZN39_INTERNAL_93b592e9_4_k_cu_f0deb8e5_79864cuda3std3__441_GLOBAL__N__93b592e9_4_k_cu_f0deb8e5_79866ignoreE,@object
	.size		_ZN39_INTERNAL_93b592e9_4_k_cu_f0deb8e5_79864cuda3std3__441_GLOBAL__N__93b592e9_4_k_cu_f0deb8e5_79866ignoreE,(_ZN39_INTERNAL_93b592e9_4_k_cu_f0deb8e5_79864cute7productE - _ZN39_INTERNAL_93b592e9_4_k_cu_f0deb8e5_79864cuda3std3__441_GLOBAL__N__93b592e9_4_k_cu_f0deb8e5_79866ignoreE)
_ZN39_INTERNAL_93b592e9_4_k_cu_f0deb8e5_79864cuda3std3__441_GLOBAL__N__93b592e9_4_k_cu_f0deb8e5_79866ignoreE:
	.zero		1
	.type		_ZN39_INTERNAL_93b592e9_4_k_cu_f0deb8e5_79864cute7productE,@object
	.size		_ZN39_INTERNAL_93b592e9_4_k_cu_f0deb8e5_79864cute7productE,(_ZN39_INTERNAL_93b592e9_4_k_cu_f0deb8e5_79864cuda3std3__45__cpo3endE - _ZN39_INTERNAL_93b592e9_4_k_cu_f0deb8e5_79864cute7productE)
_ZN39_INTERNAL_93b592e9_4_k_cu_f0deb8e5_79864cute7productE:
	.zero		1
	.type		_ZN39_INTERNAL_93b592e9_4_k_cu_f0deb8e5_79864cuda3std3__45__cpo3endE,@object
	.size		_ZN39_INTERNAL_93b592e9_4_k_cu_f0deb8e5_79864cuda3std3__45__cpo3endE,(_ZN39_INTERNAL_93b592e9_4_k_cu_f0deb8e5_79864cuda3std3__419piecewise_constructE - _ZN39_INTERNAL_93b592e9_4_k_cu_f0deb8e5_79864cuda3std3__45__cpo3endE)
_ZN39_INTERNAL_93b592e9_4_k_cu_f0deb8e5_79864cuda3std3__45__cpo3endE:
	.zero		1
	.type		_ZN39_INTERNAL_93b592e9_4_k_cu_f0deb8e5_79864cuda3std3__419piecewise_constructE,@object
	.size		_ZN39_INTERNAL_93b592e9_4_k_cu_f0deb8e5_79864cuda3std3__419piecewise_constructE,(_ZN39_INTERNAL_93b592e9_4_k_cu_f0deb8e5_79864cuda3std3__45__cpo4cendE - _ZN39_INTERNAL_93b592e9_4_k_cu_f0deb8e5_79864cuda3std3__419piecewise_constructE)
_ZN39_INTERNAL_93b592e9_4_k_cu_f0deb8e5_79864cuda3std3__419piecewise_constructE:
	.zero		1
	.type		_ZN39_INTERNAL_93b592e9_4_k_cu_f0deb8e5_79864cuda3std3__45__cpo4cendE,@object
	.size		_ZN39_INTERNAL_93b592e9_4_k_cu_f0deb8e5_79864cuda3std3__45__cpo4cendE,(_ZN39_INTERNAL_93b592e9_4_k_cu_f0deb8e5_79864cuda3std6ranges3__45__cpo4swapE - _ZN39_INTERNAL_93b592e9_4_k_cu_f0deb8e5_79864cuda3std3__45__cpo4cendE)
_ZN39_INTERNAL_93b592e9_4_k_cu_f0deb8e5_79864cuda3std3__45__cpo4cendE:
	.zero		1
	.type		_ZN39_INTERNAL_93b592e9_4_k_cu_f0deb8e5_79864cuda3std6ranges3__45__cpo4swapE,@object
	.size		_ZN39_INTERNAL_93b592e9_4_k_cu_f0deb8e5_79864cuda3std6ranges3__45__cpo4swapE,(.L_10 - _ZN39_INTERNAL_93b592e9_4_k_cu_f0deb8e5_79864cuda3std6ranges3__45__cpo4swapE)
_ZN39_INTERNAL_93b592e9_4_k_cu_f0deb8e5_79864cuda3std6ranges3__45__cpo4swapE:
	.zero		1
.L_10:


//--------------------- .nv.constant0._ZN7cutlass13device_kernelINS_4gemm6kernel13GemmUniversalIN4cute5tupleIJiiiiEEENS1_10collective13CollectiveMmaINS1_35MainloopSm100TmaUmmaWarpSpecializedILi3ELi2ELi4ENS5_IJNS4_1CILi2EEENSA_ILi1EEESC_EEEEENS5_IJNSA_ILi256EEENSA_ILi128EEESG_EEENS_10bfloat16_tENS5_IJlSC_lEEESI_SJ_NS4_8TiledMMAINS4_8MMA_AtomIJNS4_26SM100_MMA_F16BF16_2x1SM_SSISI_SI_fLi256ELi128ELNS4_4UMMA5MajorE0ELSO_0ELNSN_7ScaleInE0ELSP_0EEEEEENS4_6LayoutINS5_IJSC_SC_SC_EEENS5_IJNSA_ILi0EEESU_SU_EEEEENS5_IJNS4_10UnderscoreESX_SX_EEEEENS4_18SM100_TMA_2SM_LOADENS4_14ComposedLayoutINS4_7SwizzleILi3ELi4ELi3EEENS4_18smem_ptr_flag_bitsILi16EEENSS_INS5_IJNSA_ILi8EEENSA_ILi64EEEEEENS5_IJS17_SC_EEEEEEEvNS4_8identityES10_S1B_vS1C_EENS_8epilogue10collective18CollectiveEpilogueINS1E_23Sm100TmaWarpSpecializedILi4ELi2ELi32ELb1ELb0EEEJNS5_IJSG_SG_SG_EEENS5_IJNSS_ISG_SC_EENSS_INSA_ILi32EEESC_EEEEESI_SJ_SI_SJ_NS1E_6fusion15FusionCallbacksIS1I_NS1O_17LinearCombinationISI_fSI_fLNS_15FloatRoundStyleE2EEES1J_S1N_JEEENS4_5SM1004TMEM4LOAD26SM100_TMEM_LOAD_32dp32b32xENS4_13SM90_TMA_LOADENS11_INS12_ILi2ELi4ELi3EEES15_NSS_INS5_IJS16_S1L_EEENS5_IJS1L_SC_EEEEEEENS4_39AutoVectorizingCopyWithAssumedAlignmentILi128EEENS4_14SM90_TMA_STOREES23_S25_S25_EEEvvEEEEvNT_6ParamsE --------------------------
	.section	.nv.constant0._ZN7cutlass13device_kernelINS_4gemm6kernel13GemmUniversalIN4cute5tupleIJiiiiEEENS1_10collective13CollectiveMmaINS1_35MainloopSm100TmaUmmaWarpSpecializedILi3ELi2ELi4ENS5_IJNS4_1CILi2EEENSA_ILi1EEESC_EEEEENS5_IJNSA_ILi256EEENSA_ILi128EEESG_EEENS_10bfloat16_tENS5_IJlSC_lEEESI_SJ_NS4_8TiledMMAINS4_8MMA_AtomIJNS4_26SM100_MMA_F16BF16_2x1SM_SSISI_SI_fLi256ELi128ELNS4_4UMMA5MajorE0ELSO_0ELNSN_7ScaleInE0ELSP_0EEEEEENS4_6LayoutINS5_IJSC_SC_SC_EEENS5_IJNSA_ILi0EEESU_SU_EEEEENS5_IJNS4_10UnderscoreESX_SX_EEEEENS4_18SM100_TMA_2SM_LOADENS4_14ComposedLayoutINS4_7SwizzleILi3ELi4ELi3EEENS4_18smem_ptr_flag_bitsILi16EEENSS_INS5_IJNSA_ILi8EEENSA_ILi64EEEEEENS5_IJS17_SC_EEEEEEEvNS4_8identityES10_S1B_vS1C_EENS_8epilogue10collective18CollectiveEpilogueINS1E_23Sm100TmaWarpSpecializedILi4ELi2ELi32ELb1ELb0EEEJNS5_IJSG_SG_SG_EEENS5_IJNSS_ISG_SC_EENSS_INSA_ILi32EEESC_EEEEESI_SJ_SI_SJ_NS1E_6fusion15FusionCallbacksIS1I_NS1O_17LinearCombinationISI_fSI_fLNS_15FloatRoundStyleE2EEES1J_S1N_JEEENS4_5SM1004TMEM4LOAD26SM100_TMEM_LOAD_32dp32b32xENS4_13SM90_TMA_LOADENS11_INS12_ILi2ELi4ELi3EEES15_NSS_INS5_IJS16_S1L_EEENS5_IJS1L_SC_EEEEEEENS4_39AutoVectorizingCopyWithAssumedAlignmentILi128EEENS4_14SM90_TMA_STOREES23_S25_S25_EEEvvEEEEvNT_6ParamsE,"a",@progbits
	.sectionflags	@""
	.align	4
.nv.constant0._ZN7cutlass13device_kernelINS_4gemm6kernel13GemmUniversalIN4cute5tupleIJiiiiEEENS1_10collective13CollectiveMmaINS1_35MainloopSm100TmaUmmaWarpSpecializedILi3ELi2ELi4ENS5_IJNS4_1CILi2EEENSA_ILi1EEESC_EEEEENS5_IJNSA_ILi256EEENSA_ILi128EEESG_EEENS_10bfloat16_tENS5_IJlSC_lEEESI_SJ_NS4_8TiledMMAINS4_8MMA_AtomIJNS4_26SM100_MMA_F16BF16_2x1SM_SSISI_SI_fLi256ELi128ELNS4_4UMMA5MajorE0ELSO_0ELNSN_7ScaleInE0ELSP_0EEEEEENS4_6LayoutINS5_IJSC_SC_SC_EEENS5_IJNSA_ILi0EEESU_SU_EEEEENS5_IJNS4_10UnderscoreESX_SX_EEEEENS4_18SM100_TMA_2SM_LOADENS4_14ComposedLayoutINS4_7SwizzleILi3ELi4ELi3EEENS4_18smem_ptr_flag_bitsILi16EEENSS_INS5_IJNSA_ILi8EEENSA_ILi64EEEEEENS5_IJS17_SC_EEEEEEEvNS4_8identityES10_S1B_vS1C_EENS_8epilogue10collective18CollectiveEpilogueINS1E_23Sm100TmaWarpSpecializedILi4ELi2ELi32ELb1ELb0EEEJNS5_IJSG_SG_SG_EEENS5_IJNSS_ISG_SC_EENSS_INSA_ILi32EEESC_EEEEESI_SJ_SI_SJ_NS1E_6fusion15FusionCallbacksIS1I_NS1O_17LinearCombinationISI_fSI_fLNS_15FloatRoundStyleE2EEES1J_S1N_JEEENS4_5SM1004TMEM4LOAD26SM100_TMEM_LOAD_32dp32b32xENS4_13SM90_TMA_LOADENS11_INS12_ILi2ELi4ELi3EEES15_NSS_INS5_IJS16_S1L_EEENS5_IJS1L_SC_EEEEEEENS4_39AutoVectorizingCopyWithAssumedAlignmentILi128EEENS4_14SM90_TMA_STOREES23_S25_S25_EEEvvEEEEvNT_6ParamsE:
	.zero		2944


//--------------------- SYMBOLS --------------------------

	.type		.nv.reservedSmem.offset0,@object
	.size		.nv.reservedSmem.offset0,0x4
	.type		.nv.reservedSmem.cap,@object
	.size		.nv.reservedSmem.cap,0x4
	.type		__assertfail,@function
